	.target	sm_90a

	.elftype	@"ET_EXEC"


//--------------------- .note.nv.tkinfo           --------------------------
	.section	.note.nv.tkinfo,"",@"SHT_NOTE"
	.sectionflags	@"SHF_NOTE_NV_TKINFO"
	.tkinfo
        /*0018*/ 	.word	0x00000002
        /*0030*/ 	.string	""
        /*0030*/ 	.string	"ptxas"
        /*0030*/ 	.string	"Cuda compilation tools, release 13.0, V13.0.88"
        /*0030*/ 	.string	"Build cuda_13.0.r13.0/compiler.36424714_0"
        /*0030*/ 	.string	"-arch sm_90a -m 64 "



//--------------------- .note.nv.cuinfo           --------------------------
	.section	.note.nv.cuinfo,"",@"SHT_NOTE"
	.sectionflags	@"SHF_NOTE_NV_CUINFO"
        /*0018*/ 	.short	0x0002
        /*001a*/ 	.short	0x005a
        /*001c*/ 	.short	0x0082
	.zero		2


//--------------------- .nv.info                  --------------------------
	.section	.nv.info,"",@"SHT_CUDA_INFO"
	.align	4


	//----- nvinfo : EIATTR_REGCOUNT
	.align		4
        /*0000*/ 	.byte	0x04, 0x2f
        /*0002*/ 	.short	(.L_12 - .L_11)
	.align		4
.L_11:
        /*0004*/ 	.word	index@(_ZN7cutlass13device_kernelINS_4gemm6kernel13GemmUniversalIN4cute5tupleIJiiiiEEENS1_10collective13CollectiveMmaINS1_40MainloopSm90TmaGmmaWarpSpecializedSparseILi5ENS5_IJNS4_1CILi2EEENSA_ILi1EEESC_EEENS1_35KernelTmaWarpSpecializedCooperativeEEENS5_IJNSA_ILi128EEENSA_ILi256EEESG_EEEaNS5_IJNS4_6LayoutINS5_IJiNS5_IJSB_iEEEiEEENS5_IJlNS5_IJSC_SB_EEElEEEEENSJ_INS5_IJNS5_IJNSA_ILi64EEEiEEENS5_IJSG_iEEEiEEENS5_IJNS5_IJSG_NSA_ILi8192EEEEEENS5_IJSC_lEEElEEEEEEEEaNS5_IJlSC_lEEENS4_8TiledMMAINS4_8MMA_AtomIJNS4_4SM904GMMA6SPARSE28GMMA_64x256x64_S32S8S8_SS_TNILNS13_9SparseSelE0EEEEEENSJ_ISD_NS5_IJSC_NSA_ILi0EEES19_EEEEENS5_IJNS4_10UnderscoreES1C_S1C_EEEEENS4_13SM90_TMA_LOADENS4_14ComposedLayoutINS4_7SwizzleILi2ELi4ELi3EEENS4_25smem_sparse_ptr_flag_bitsILi2ELi8EEENSJ_INS5_IJNS5_IJSC_NSA_ILi8EEEEEENS5_IJSB_SP_EEEEEENS5_IJNS5_IJS19_SG_EEESM_EEEEEEEvNS4_8identityENS4_23SM90_TMA_LOAD_MULTICASTENS1G_INS1H_ILi3ELi4ELi3EEENS4_18smem_ptr_flag_bitsILi8EEENSJ_INS5_IJS1L_SG_EEENS5_IJSG_SC_EEEEEEEvS1T_EENS_8epilogue10collective6detail29Sm90TmaWarpSpecializedAdapterINS24_15DefaultEpilogueIiNS5_IJSC_llEEES28_NS23_6thread17LinearCombinationIiLi1EiiLNS29_9ScaleType4KindE0ELNS_15FloatRoundStyleE2EiEENS1_15EpilogueDefaultEEEEEvvEEEEvNT_6ParamsE)
        /*0008*/ 	.word	0x000000a8


	//----- nvinfo : EIATTR_FRAME_SIZE
	.align		4
.L_12:
        /*000c*/ 	.byte	0x04, 0x11
        /*000e*/ 	.short	(.L_14 - .L_13)
	.align		4
.L_13:
        /*0010*/ 	.word	index@(_ZN7cutlass13device_kernelINS_4gemm6kernel13GemmUniversalIN4cute5tupleIJiiiiEEENS1_10collective13CollectiveMmaINS1_40MainloopSm90TmaGmmaWarpSpecializedSparseILi5ENS5_IJNS4_1CILi2EEENSA_ILi1EEESC_EEENS1_35KernelTmaWarpSpecializedCooperativeEEENS5_IJNSA_ILi128EEENSA_ILi256EEESG_EEEaNS5_IJNS4_6LayoutINS5_IJiNS5_IJSB_iEEEiEEENS5_IJlNS5_IJSC_SB_EEElEEEEENSJ_INS5_IJNS5_IJNSA_ILi64EEEiEEENS5_IJSG_iEEEiEEENS5_IJNS5_IJSG_NSA_ILi8192EEEEEENS5_IJSC_lEEElEEEEEEEEaNS5_IJlSC_lEEENS4_8TiledMMAINS4_8MMA_AtomIJNS4_4SM904GMMA6SPARSE28GMMA_64x256x64_S32S8S8_SS_TNILNS13_9SparseSelE0EEEEEENSJ_ISD_NS5_IJSC_NSA_ILi0EEES19_EEEEENS5_IJNS4_10UnderscoreES1C_S1C_EEEEENS4_13SM90_TMA_LOADENS4_14ComposedLayoutINS4_7SwizzleILi2ELi4ELi3EEENS4_25smem_sparse_ptr_flag_bitsILi2ELi8EEENSJ_INS5_IJNS5_IJSC_NSA_ILi8EEEEEENS5_IJSB_SP_EEEEEENS5_IJNS5_IJS19_SG_EEESM_EEEEEEEvNS4_8identityENS4_23SM90_TMA_LOAD_MULTICASTENS1G_INS1H_ILi3ELi4ELi3EEENS4_18smem_ptr_flag_bitsILi8EEENSJ_INS5_IJS1L_SG_EEENS5_IJSG_SC_EEEEEEEvS1T_EENS_8epilogue10collective6detail29Sm90TmaWarpSpecializedAdapterINS24_15DefaultEpilogueIiNS5_IJSC_llEEES28_NS23_6thread17LinearCombinationIiLi1EiiLNS29_9ScaleType4KindE0ELNS_15FloatRoundStyleE2EiEENS1_15EpilogueDefaultEEEEEvvEEEEvNT_6ParamsE)
        /*0014*/ 	.word	0x00000000


	//----- nvinfo : EIATTR_MIN_STACK_SIZE
	.align		4
.L_14:
        /*0018*/ 	.byte	0x04, 0x12
        /*001a*/ 	.short	(.L_16 - .L_15)
	.align		4
.L_15:
        /*001c*/ 	.word	index@(_ZN7cutlass13device_kernelINS_4gemm6kernel13GemmUniversalIN4cute5tupleIJiiiiEEENS1_10collective13CollectiveMmaINS1_40MainloopSm90TmaGmmaWarpSpecializedSparseILi5ENS5_IJNS4_1CILi2EEENSA_ILi1EEESC_EEENS1_35KernelTmaWarpSpecializedCooperativeEEENS5_IJNSA_ILi128EEENSA_ILi256EEESG_EEEaNS5_IJNS4_6LayoutINS5_IJiNS5_IJSB_iEEEiEEENS5_IJlNS5_IJSC_SB_EEElEEEEENSJ_INS5_IJNS5_IJNSA_ILi64EEEiEEENS5_IJSG_iEEEiEEENS5_IJNS5_IJSG_NSA_ILi8192EEEEEENS5_IJSC_lEEElEEEEEEEEaNS5_IJlSC_lEEENS4_8TiledMMAINS4_8MMA_AtomIJNS4_4SM904GMMA6SPARSE28GMMA_64x256x64_S32S8S8_SS_TNILNS13_9SparseSelE0EEEEEENSJ_ISD_NS5_IJSC_NSA_ILi0EEES19_EEEEENS5_IJNS4_10UnderscoreES1C_S1C_EEEEENS4_13SM90_TMA_LOADENS4_14ComposedLayoutINS4_7SwizzleILi2ELi4ELi3EEENS4_25smem_sparse_ptr_flag_bitsILi2ELi8EEENSJ_INS5_IJNS5_IJSC_NSA_ILi8EEEEEENS5_IJSB_SP_EEEEEENS5_IJNS5_IJS19_SG_EEESM_EEEEEEEvNS4_8identityENS4_23SM90_TMA_LOAD_MULTICASTENS1G_INS1H_ILi3ELi4ELi3EEENS4_18smem_ptr_flag_bitsILi8EEENSJ_INS5_IJS1L_SG_EEENS5_IJSG_SC_EEEEEEEvS1T_EENS_8epilogue10collective6detail29Sm90TmaWarpSpecializedAdapterINS24_15DefaultEpilogueIiNS5_IJSC_llEEES28_NS23_6thread17LinearCombinationIiLi1EiiLNS29_9ScaleType4KindE0ELNS_15FloatRoundStyleE2EiEENS1_15EpilogueDefaultEEEEEvvEEEEvNT_6ParamsE)
        /*0020*/ 	.word	0x00000000
.L_16:


//--------------------- .nv.compat                --------------------------
	.section	.nv.compat,"",@"SHT_CUDA_COMPAT_INFO"
	.align	4
        /*0000*/ 	.byte	0x02, 0x09, 0x01, 0x00, 0x02, 0x02, 0x04, 0x00, 0x02, 0x05, 0x05, 0x00, 0x03, 0x07, 0x01, 0x01
        /*0010*/ 	.byte	0x02, 0x03, 0x01, 0x00, 0x02, 0x06, 0x01, 0x00, 0x04, 0x0b, 0x08, 0x00, 0x00, 0x00, 0x00, 0x00
        /*0020*/ 	.byte	0x00, 0x00, 0x00, 0x00


//--------------------- .nv.info._ZN7cutlass13device_kernelINS_4gemm6kernel13GemmUniversalIN4cute5tupleIJiiiiEEENS1_10collective13CollectiveMmaINS1_40MainloopSm90TmaGmmaWarpSpecializedSparseILi5ENS5_IJNS4_1CILi2EEENSA_ILi1EEESC_EEENS1_35KernelTmaWarpSpecializedCooperativeEEENS5_IJNSA_ILi128EEENSA_ILi256EEESG_EEEaNS5_IJNS4_6LayoutINS5_IJiNS5_IJSB_iEEEiEEENS5_IJlNS5_IJSC_SB_EEElEEEEENSJ_INS5_IJNS5_IJNSA_ILi64EEEiEEENS5_IJSG_iEEEiEEENS5_IJNS5_IJSG_NSA_ILi8192EEEEEENS5_IJSC_lEEElEEEEEEEEaNS5_IJlSC_lEEENS4_8TiledMMAINS4_8MMA_AtomIJNS4_4SM904GMMA6SPARSE28GMMA_64x256x64_S32S8S8_SS_TNILNS13_9SparseSelE0EEEEEENSJ_ISD_NS5_IJSC_NSA_ILi0EEES19_EEEEENS5_IJNS4_10UnderscoreES1C_S1C_EEEEENS4_13SM90_TMA_LOADENS4_14ComposedLayoutINS4_7SwizzleILi2ELi4ELi3EEENS4_25smem_sparse_ptr_flag_bitsILi2ELi8EEENSJ_INS5_IJNS5_IJSC_NSA_ILi8EEEEEENS5_IJSB_SP_EEEEEENS5_IJNS5_IJS19_SG_EEESM_EEEEEEEvNS4_8identityENS4_23SM90_TMA_LOAD_MULTICASTENS1G_INS1H_ILi3ELi4ELi3EEENS4_18smem_ptr_flag_bitsILi8EEENSJ_INS5_IJS1L_SG_EEENS5_IJSG_SC_EEEEEEEvS1T_EENS_8epilogue10collective6detail29Sm90TmaWarpSpecializedAdapterINS24_15DefaultEpilogueIiNS5_IJSC_llEEES28_NS23_6thread17LinearCombinationIiLi1EiiLNS29_9ScaleType4KindE0ELNS_15FloatRoundStyleE2EiEENS1_15EpilogueDefaultEEEEEvvEEEEvNT_6ParamsE --------------------------
	.section	.nv.info._ZN7cutlass13device_kernelINS_4gemm6kernel13GemmUniversalIN4cute5tupleIJiiiiEEENS1_10collective13CollectiveMmaINS1_40MainloopSm90TmaGmmaWarpSpecializedSparseILi5ENS5_IJNS4_1CILi2EEENSA_ILi1EEESC_EEENS1_35KernelTmaWarpSpecializedCooperativeEEENS5_IJNSA_ILi128EEENSA_ILi256EEESG_EEEaNS5_IJNS4_6LayoutINS5_IJiNS5_IJSB_iEEEiEEENS5_IJlNS5_IJSC_SB_EEElEEEEENSJ_INS5_IJNS5_IJNSA_ILi64EEEiEEENS5_IJSG_iEEEiEEENS5_IJNS5_IJSG_NSA_ILi8192EEEEEENS5_IJSC_lEEElEEEEEEEEaNS5_IJlSC_lEEENS4_8TiledMMAINS4_8MMA_AtomIJNS4_4SM904GMMA6SPARSE28GMMA_64x256x64_S32S8S8_SS_TNILNS13_9SparseSelE0EEEEEENSJ_ISD_NS5_IJSC_NSA_ILi0EEES19_EEEEENS5_IJNS4_10UnderscoreES1C_S1C_EEEEENS4_13SM90_TMA_LOADENS4_14ComposedLayoutINS4_7SwizzleILi2ELi4ELi3EEENS4_25smem_sparse_ptr_flag_bitsILi2ELi8EEENSJ_INS5_IJNS5_IJSC_NSA_ILi8EEEEEENS5_IJSB_SP_EEEEEENS5_IJNS5_IJS19_SG_EEESM_EEEEEEEvNS4_8identityENS4_23SM90_TMA_LOAD_MULTICASTENS1G_INS1H_ILi3ELi4ELi3EEENS4_18smem_ptr_flag_bitsILi8EEENSJ_INS5_IJS1L_SG_EEENS5_IJSG_SC_EEEEEEEvS1T_EENS_8epilogue10collective6detail29Sm90TmaWarpSpecializedAdapterINS24_15DefaultEpilogueIiNS5_IJSC_llEEES28_NS23_6thread17LinearCombinationIiLi1EiiLNS29_9ScaleType4KindE0ELNS_15FloatRoundStyleE2EiEENS1_15EpilogueDefaultEEEEEvvEEEEvNT_6ParamsE,"",@"SHT_CUDA_INFO"
	.sectionflags	@""
	.align	4


	//----- nvinfo : EIATTR_CUDA_API_VERSION
	.align		4
        /*0000*/ 	.byte	0x04, 0x37
        /*0002*/ 	.short	(.L_18 - .L_17)
.L_17:
        /*0004*/ 	.word	0x00000082


	//----- nvinfo : EIATTR_KPARAM_INFO
	.align		4
.L_18:
        /*0008*/ 	.byte	0x04, 0x17
        /*000a*/ 	.short	(.L_20 - .L_19)
.L_19:
        /*000c*/ 	.word	0x00000000
        /*0010*/ 	.short	0x0000
        /*0012*/ 	.short	0x0070
        /*0014*/ 	.byte	0x00, 0xf0, 0x01, 0x14


	//----- nvinfo : EIATTR_SPARSE_MMA_MASK
	.align		4
.L_20:
        /*0018*/ 	.byte	0x03, 0x50
        /*001a*/ 	.short	0x0004


	//----- nvinfo : EIATTR_MAXREG_COUNT
	.align		4
        /*001c*/ 	.byte	0x03, 0x1b
        /*001e*/ 	.short	0x00a8


	//----- nvinfo : EIATTR_NUM_BARRIERS
	.align		4
        /*0020*/ 	.byte	0x02, 0x4c
        /*0022*/ 	.byte	0x01
	.zero		1


	//----- nvinfo : EIATTR_MERCURY_ISA_VERSION
	.align		4
        /*0024*/ 	.byte	0x03, 0x5f
        /*0026*/ 	.short	0x0101


	//----- nvinfo : EIATTR_INT_WARP_WIDE_INSTR_OFFSETS
	.align		4
        /*0028*/ 	.byte	0x04, 0x31
        /*002a*/ 	.short	(.L_22 - .L_21)


	//   ....[0]....
.L_21:
        /*002c*/ 	.word	0x00000500


	//   ....[1]....
        /*0030*/ 	.word	0x00000510


	//   ....[2]....
        /*0034*/ 	.word	0x000006d0


	//----- nvinfo : EIATTR_COOP_GROUP_MASK_REGIDS
	.align		4
.L_22:
        /*0038*/ 	.byte	0x04, 0x29
        /*003a*/ 	.short	(.L_24 - .L_23)


	//   ....[0]....
.L_23:
        /*003c*/ 	.word	0xffffffff


	//   ....[1]....
        /*0040*/ 	.word	0xffffffff


	//   ....[2]....
        /*0044*/ 	.word	0xffffffff


	//   ....[3]....
        /*0048*/ 	.word	0xffffffff


	//   ....[4]....
        /*004c*/ 	.word	0xffffffff


	//   ....[5]....
        /*0050*/ 	.word	0xffffffff


	//----- nvinfo : EIATTR_COOP_GROUP_INSTR_OFFSETS
	.align		4
.L_24:
        /*0054*/ 	.byte	0x04, 0x28
        /*0056*/ 	.short	(.L_26 - .L_25)


	//   ....[0]....
.L_25:
        /*0058*/ 	.word	0x00000060


	//   ....[1]....
        /*005c*/ 	.word	0x00000070


	//   ....[2]....
        /*0060*/ 	.word	0x00000160


	//   ....[3]....
        /*0064*/ 	.word	0x00000330


	//   ....[4]....
        /*0068*/ 	.word	0x00000830


	//   ....[5]....
        /*006c*/ 	.word	0x000012b0


	//----- nvinfo : EIATTR_REG_RECONFIG
	.align		4
.L_26:
        /*0070*/ 	.byte	0x01, 0x54
	.zero		2


	//----- nvinfo : EIATTR_MBARRIER_INSTR_OFFSETS
	.align		4
        /*0074*/ 	.byte	0x04, 0x39
        /*0076*/ 	.short	(.L_28 - .L_27)


	//   ....[0]....
.L_27:
        /*0078*/ 	.word	0x00000260
        /*007c*/ 	.word	0x000000ff
        /*0080*/ 	.word	0x00000000
        /*0084*/ 	.short	0x0100
        /*0086*/ 	.byte	0x08
	.zero		1


	//   ....[1]....
        /*0088*/ 	.word	0x00000270
        /*008c*/ 	.word	0x000000ff
        /*0090*/ 	.word	0x00000028
        /*0094*/ 	.short	0x0100
        /*0096*/ 	.byte	0x08
	.zero		1


	//   ....[2]....
        /*0098*/ 	.word	0x00000280
        /*009c*/ 	.word	0x000000ff
        /*00a0*/ 	.word	0x00000008
        /*00a4*/ 	.short	0x0100
        /*00a6*/ 	.byte	0x08
	.zero		1


	//   ....[3]....
        /*00a8*/ 	.word	0x00000290
        /*00ac*/ 	.word	0x000000ff
        /*00b0*/ 	.word	0x00000030
        /*00b4*/ 	.short	0x0100
        /*00b6*/ 	.byte	0x08
	.zero		1


	//   ....[4]....
        /*00b8*/ 	.word	0x000002a0
        /*00bc*/ 	.word	0x000000ff
        /*00c0*/ 	.word	0x00000010
        /*00c4*/ 	.short	0x0100
        /*00c6*/ 	.byte	0x08
	.zero		1


	//   ....[5]....
        /*00c8*/ 	.word	0x000002b0
        /*00cc*/ 	.word	0x000000ff
        /*00d0*/ 	.word	0x00000038
        /*00d4*/ 	.short	0x0100
        /*00d6*/ 	.byte	0x08
	.zero		1


	//   ....[6]....
        /*00d8*/ 	.word	0x000002c0
        /*00dc*/ 	.word	0x000000ff
        /*00e0*/ 	.word	0x00000018
        /*00e4*/ 	.short	0x0100
        /*00e6*/ 	.byte	0x08
	.zero		1


	//   ....[7]....
        /*00e8*/ 	.word	0x000002d0
        /*00ec*/ 	.word	0x000000ff
        /*00f0*/ 	.word	0x00000040
        /*00f4*/ 	.short	0x0100
        /*00f6*/ 	.byte	0x08
	.zero		1


	//   ....[8]....
        /*00f8*/ 	.word	0x000002e0
        /*00fc*/ 	.word	0x000000ff
        /*0100*/ 	.word	0x00000020
        /*0104*/ 	.short	0x0100
        /*0106*/ 	.byte	0x08
	.zero		1


	//   ....[9]....
        /*0108*/ 	.word	0x000002f0
        /*010c*/ 	.word	0x000000ff
        /*0110*/ 	.word	0x00000048
        /*0114*/ 	.short	0x0100
        /*0116*/ 	.byte	0x08
	.zero		1


	//   ....[10]....
        /*0118*/ 	.word	0x00000750
        /*011c*/ 	.word	0x000000ff
        /*0120*/ 	.word	0x00000060
        /*0124*/ 	.short	0x0100
        /*0126*/ 	.byte	0x06
	.zero		1


	//   ....[11]....
        /*0128*/ 	.word	0x000007e0
        /*012c*/ 	.word	0x000000ff
        /*0130*/ 	.word	0x00000068
        /*0134*/ 	.short	0x0100
        /*0136*/ 	.byte	0x06
	.zero		1


	//   ....[12]....
        /*0138*/ 	.word	0x000017f0
        /*013c*/ 	.word	0x000000ff
        /*0140*/ 	.word	0x00000000
        /*0144*/ 	.short	0x010a
        /*0146*/ 	.byte	0x08
	.zero		1


	//   ....[13]....
        /*0148*/ 	.word	0x000018a0
        /*014c*/ 	.word	0x000000ff
        /*0150*/ 	.word	0x00000000
        /*0154*/ 	.short	0x010a
        /*0156*/ 	.byte	0x08
	.zero		1


	//   ....[14]....
        /*0158*/ 	.word	0x00001a90
        /*015c*/ 	.word	0x00000010
        /*0160*/ 	.word	0x00000000
        /*0164*/ 	.short	0x0101
        /*0166*/ 	.byte	0x3f
	.zero		1


	//   ....[15]....
        /*0168*/ 	.word	0x0000c010
        /*016c*/ 	.word	0x00000015
        /*0170*/ 	.word	0x00000028
        /*0174*/ 	.short	0x010a
        /*0176*/ 	.byte	0x3f
	.zero		1


	//   ....[16]....
        /*0178*/ 	.word	0x0000c440
        /*017c*/ 	.word	0x00000008
        /*0180*/ 	.word	0x00000068
        /*0184*/ 	.short	0x0101
        /*0186*/ 	.byte	0x3f
	.zero		1


	//   ....[17]....
        /*0188*/ 	.word	0x0000cb80
        /*018c*/ 	.word	0x00000006
        /*0190*/ 	.word	0x00000000
        /*0194*/ 	.short	0x010a
        /*0196*/ 	.byte	0x3f
	.zero		1


	//   ....[18]....
        /*0198*/ 	.word	0x0000cc00
        /*019c*/ 	.word	0x00000007
        /*01a0*/ 	.word	0x00000000
        /*01a4*/ 	.short	0x010a
        /*01a6*/ 	.byte	0x3f
	.zero		1


	//   ....[19]....
        /*01a8*/ 	.word	0x0000cc90
        /*01ac*/ 	.word	0x0000000a
        /*01b0*/ 	.word	0x00000000
        /*01b4*/ 	.short	0x010a
        /*01b6*/ 	.byte	0x3f
	.zero		1


	//   ....[20]....
        /*01b8*/ 	.word	0x0000cd20
        /*01bc*/ 	.word	0x0000000b
        /*01c0*/ 	.word	0x00000000
        /*01c4*/ 	.short	0x010a
        /*01c6*/ 	.byte	0x3f
	.zero		1


	//   ....[21]....
        /*01c8*/ 	.word	0x0000cdb0
        /*01cc*/ 	.word	0x00000003
        /*01d0*/ 	.word	0x00000000
        /*01d4*/ 	.short	0x010a
        /*01d6*/ 	.byte	0x3f
	.zero		1


	//   ....[22]....
        /*01d8*/ 	.word	0x0000ce20
        /*01dc*/ 	.word	0x00000013
        /*01e0*/ 	.word	0x00000000
        /*01e4*/ 	.short	0x010a
        /*01e6*/ 	.byte	0x3f
	.zero		1


	//   ....[23]....
        /*01e8*/ 	.word	0x0000cef0
        /*01ec*/ 	.word	0x00000015
        /*01f0*/ 	.word	0x00000028
        /*01f4*/ 	.short	0x010a
        /*01f6*/ 	.byte	0x3f
	.zero		1


	//   ....[24]....
        /*01f8*/ 	.word	0x0000cfc0
        /*01fc*/ 	.word	0x00000006
        /*0200*/ 	.word	0x00000000
        /*0204*/ 	.short	0x010a
        /*0206*/ 	.byte	0x3f
	.zero		1


	//   ....[25]....
        /*0208*/ 	.word	0x0000d010
        /*020c*/ 	.word	0x00000007
        /*0210*/ 	.word	0x00000000
        /*0214*/ 	.short	0x010a
        /*0216*/ 	.byte	0x3f
	.zero		1


	//   ....[26]....
        /*0218*/ 	.word	0x0000d060
        /*021c*/ 	.word	0x0000000a
        /*0220*/ 	.word	0x00000000
        /*0224*/ 	.short	0x010a
        /*0226*/ 	.byte	0x3f
	.zero		1


	//   ....[27]....
        /*0228*/ 	.word	0x0000d0b0
        /*022c*/ 	.word	0x0000000b
        /*0230*/ 	.word	0x00000000
        /*0234*/ 	.short	0x010a
        /*0236*/ 	.byte	0x3f
	.zero		1


	//----- nvinfo : EIATTR_NUM_MBARRIERS
	.align		4
.L_28:
        /*0238*/ 	.byte	0x03, 0x38
        /*023a*/ 	.short	0x000c


	//----- nvinfo : EIATTR_EXIT_INSTR_OFFSETS
	.align		4
        /*023c*/ 	.byte	0x04, 0x1c
        /*023e*/ 	.short	(.L_30 - .L_29)


	//   ....[0]....
.L_29:
        /*0240*/ 	.word	0x00000990


	//   ....[1]....
        /*0244*/ 	.word	0x00001180


	//   ....[2]....
        /*0248*/ 	.word	0x0000b6f0


	//   ....[3]....
        /*024c*/ 	.word	0x0000bc50


	//   ....[4]....
        /*0250*/ 	.word	0x0000ce00


	//----- nvinfo : EIATTR_MAX_THREADS
	.align		4
.L_30:
        /*0254*/ 	.byte	0x04, 0x05
        /*0256*/ 	.short	(.L_32 - .L_31)
.L_31:
        /*0258*/ 	.word	0x00000180
        /*025c*/ 	.word	0x00000001
        /*0260*/ 	.word	0x00000001


	//----- nvinfo : EIATTR_CRS_STACK_SIZE
	.align		4
.L_32:
        /*0264*/ 	.byte	0x04, 0x1e
        /*0266*/ 	.short	(.L_34 - .L_33)
.L_33:
        /*0268*/ 	.word	0x00000000


	//----- nvinfo : EIATTR_CBANK_PARAM_SIZE
	.align		4
.L_34:
        /*026c*/ 	.byte	0x03, 0x19
        /*026e*/ 	.short	0x0570


	//----- nvinfo : EIATTR_PARAM_CBANK
	.align		4
        /*0270*/ 	.byte	0x04, 0x0a
        /*0272*/ 	.short	(.L_36 - .L_35)
	.align		4
.L_35:
        /*0274*/ 	.word	index@(.nv.constant0._ZN7cutlass13device_kernelINS_4gemm6kernel13GemmUniversalIN4cute5tupleIJiiiiEEENS1_10collective13CollectiveMmaINS1_40MainloopSm90TmaGmmaWarpSpecializedSparseILi5ENS5_IJNS4_1CILi2EEENSA_ILi1EEESC_EEENS1_35KernelTmaWarpSpecializedCooperativeEEENS5_IJNSA_ILi128EEENSA_ILi256EEESG_EEEaNS5_IJNS4_6LayoutINS5_IJiNS5_IJSB_iEEEiEEENS5_IJlNS5_IJSC_SB_EEElEEEEENSJ_INS5_IJNS5_IJNSA_ILi64EEEiEEENS5_IJSG_iEEEiEEENS5_IJNS5_IJSG_NSA_ILi8192EEEEEENS5_IJSC_lEEElEEEEEEEEaNS5_IJlSC_lEEENS4_8TiledMMAINS4_8MMA_AtomIJNS4_4SM904GMMA6SPARSE28GMMA_64x256x64_S32S8S8_SS_TNILNS13_9SparseSelE0EEEEEENSJ_ISD_NS5_IJSC_NSA_ILi0EEES19_EEEEENS5_IJNS4_10UnderscoreES1C_S1C_EEEEENS4_13SM90_TMA_LOADENS4_14ComposedLayoutINS4_7SwizzleILi2ELi4ELi3EEENS4_25smem_sparse_ptr_flag_bitsILi2ELi8EEENSJ_INS5_IJNS5_IJSC_NSA_ILi8EEEEEENS5_IJSB_SP_EEEEEENS5_IJNS5_IJS19_SG_EEESM_EEEEEEEvNS4_8identityENS4_23SM90_TMA_LOAD_MULTICASTENS1G_INS1H_ILi3ELi4ELi3EEENS4_18smem_ptr_flag_bitsILi8EEENSJ_INS5_IJS1L_SG_EEENS5_IJSG_SC_EEEEEEEvS1T_EENS_8epilogue10collective6detail29Sm90TmaWarpSpecializedAdapterINS24_15DefaultEpilogueIiNS5_IJSC_llEEES28_NS23_6thread17LinearCombinationIiLi1EiiLNS29_9ScaleType4KindE0ELNS_15FloatRoundStyleE2EiEENS1_15EpilogueDefaultEEEEEvvEEEEvNT_6ParamsE)
        /*0278*/ 	.short	0x0210
        /*027a*/ 	.short	0x0570


	//----- nvinfo : EIATTR_SW_WAR
	.align		4
.L_36:
        /*027c*/ 	.byte	0x04, 0x36
        /*027e*/ 	.short	(.L_38 - .L_37)
.L_37:
        /*0280*/ 	.word	0x00000008
.L_38:


//--------------------- .nv.callgraph             --------------------------
	.section	.nv.callgraph,"",@"SHT_CUDA_CALLGRAPH"
	.align	4
	.sectionentsize	8
	.align		4
        /*0000*/ 	.word	0x00000000
	.align		4
        /*0004*/ 	.word	0xffffffff
	.align		4
        /*0008*/ 	.word	0x00000000
	.align		4
        /*000c*/ 	.word	0xfffffffe
	.align		4
        /*0010*/ 	.word	0x00000000
	.align		4
        /*0014*/ 	.word	0xfffffffd
	.align		4
        /*0018*/ 	.word	0x00000000
	.align		4
        /*001c*/ 	.word	0xfffffffc


//--------------------- .nv.constant4             --------------------------
	.section	.nv.constant4,"a",@progbits
	.align	8
	.align		8
.nv.constant4:
        /*0000*/ 	.dword	_ZN39_INTERNAL_eea1f4ab_4_k_cu_f4bfaf0b_32584cuda3std3__45__cpo5beginE
	.align		8
        /*0008*/ 	.dword	_ZN39_INTERNAL_eea1f4ab_4_k_cu_f4bfaf0b_32584cuda3std3__45__cpo3endE
	.align		8
        /*0010*/ 	.dword	_ZN39_INTERNAL_eea1f4ab_4_k_cu_f4bfaf0b_32584cuda3std3__45__cpo6cbeginE
	.align		8
        /*0018*/ 	.dword	_ZN39_INTERNAL_eea1f4ab_4_k_cu_f4bfaf0b_32584cuda3std3__45__cpo4cendE
	.align		8
        /*0020*/ 	.dword	_ZN39_INTERNAL_eea1f4ab_4_k_cu_f4bfaf0b_32584cuda3std3__441_GLOBAL__N__eea1f4ab_4_k_cu_f4bfaf0b_32586ignoreE
	.align		8
        /*0028*/ 	.dword	_ZN39_INTERNAL_eea1f4ab_4_k_cu_f4bfaf0b_32584cuda3std3__419piecewise_constructE
	.align		8
        /*0030*/ 	.dword	_ZN39_INTERNAL_eea1f4ab_4_k_cu_f4bfaf0b_32584cuda3std3__48in_placeE
	.align		8
        /*0038*/ 	.dword	_ZN39_INTERNAL_eea1f4ab_4_k_cu_f4bfaf0b_32584cuda3std6ranges3__45__cpo4swapE
	.align		8
        /*0040*/ 	.dword	_ZN39_INTERNAL_eea1f4ab_4_k_cu_f4bfaf0b_32584cuda3std6ranges3__45__cpo9iter_moveE
	.align		8
        /*0048*/ 	.dword	_ZN39_INTERNAL_eea1f4ab_4_k_cu_f4bfaf0b_32584cute7productE
	.align		8
        /*0050*/ 	.dword	_ZN39_INTERNAL_eea1f4ab_4_k_cu_f4bfaf0b_32584cute1_E


//--------------------- .text._ZN7cutlass13device_kernelINS_4gemm6kernel13GemmUniversalIN4cute5tupleIJiiiiEEENS1_10collective13CollectiveMmaINS1_40MainloopSm90TmaGmmaWarpSpecializedSparseILi5ENS5_IJNS4_1CILi2EEENSA_ILi1EEESC_EEENS1_35KernelTmaWarpSpecializedCooperativeEEENS5_IJNSA_ILi128EEENSA_ILi256EEESG_EEEaNS5_IJNS4_6LayoutINS5_IJiNS5_IJSB_iEEEiEEENS5_IJlNS5_IJSC_SB_EEElEEEEENSJ_INS5_IJNS5_IJNSA_ILi64EEEiEEENS5_IJSG_iEEEiEEENS5_IJNS5_IJSG_NSA_ILi8192EEEEEENS5_IJSC_lEEElEEEEEEEEaNS5_IJlSC_lEEENS4_8TiledMMAINS4_8MMA_AtomIJNS4_4SM904GMMA6SPARSE28GMMA_64x256x64_S32S8S8_SS_TNILNS13_9SparseSelE0EEEEEENSJ_ISD_NS5_IJSC_NSA_ILi0EEES19_EEEEENS5_IJNS4_10UnderscoreES1C_S1C_EEEEENS4_13SM90_TMA_LOADENS4_14ComposedLayoutINS4_7SwizzleILi2ELi4ELi3EEENS4_25smem_sparse_ptr_flag_bitsILi2ELi8EEENSJ_INS5_IJNS5_IJSC_NSA_ILi8EEEEEENS5_IJSB_SP_EEEEEENS5_IJNS5_IJS19_SG_EEESM_EEEEEEEvNS4_8identityENS4_23SM90_TMA_LOAD_MULTICASTENS1G_INS1H_ILi3ELi4ELi3EEENS4_18smem_ptr_flag_bitsILi8EEENSJ_INS5_IJS1L_SG_EEENS5_IJSG_SC_EEEEEEEvS1T_EENS_8epilogue10collective6detail29Sm90TmaWarpSpecializedAdapterINS24_15DefaultEpilogueIiNS5_IJSC_llEEES28_NS23_6thread17LinearCombinationIiLi1EiiLNS29_9ScaleType4KindE0ELNS_15FloatRoundStyleE2EiEENS1_15EpilogueDefaultEEEEEvvEEEEvNT_6ParamsE --------------------------
	.section	.text._ZN7cutlass13device_kernelINS_4gemm6kernel13GemmUniversalIN4cute5tupleIJiiiiEEENS1_10collective13CollectiveMmaINS1_40MainloopSm90TmaGmmaWarpSpecializedSparseILi5ENS5_IJNS4_1CILi2EEENSA_ILi1EEESC_EEENS1_35KernelTmaWarpSpecializedCooperativeEEENS5_IJNSA_ILi128EEENSA_ILi256EEESG_EEEaNS5_IJNS4_6LayoutINS5_IJiNS5_IJSB_iEEEiEEENS5_IJlNS5_IJSC_SB_EEElEEEEENSJ_INS5_IJNS5_IJNSA_ILi64EEEiEEENS5_IJSG_iEEEiEEENS5_IJNS5_IJSG_NSA_ILi8192EEEEEENS5_IJSC_lEEElEEEEEEEEaNS5_IJlSC_lEEENS4_8TiledMMAINS4_8MMA_AtomIJNS4_4SM904GMMA6SPARSE28GMMA_64x256x64_S32S8S8_SS_TNILNS13_9SparseSelE0EEEEEENSJ_ISD_NS5_IJSC_NSA_ILi0EEES19_EEEEENS5_IJNS4_10UnderscoreES1C_S1C_EEEEENS4_13SM90_TMA_LOADENS4_14ComposedLayoutINS4_7SwizzleILi2ELi4ELi3EEENS4_25smem_sparse_ptr_flag_bitsILi2ELi8EEENSJ_INS5_IJNS5_IJSC_NSA_ILi8EEEEEENS5_IJSB_SP_EEEEEENS5_IJNS5_IJS19_SG_EEESM_EEEEEEEvNS4_8identityENS4_23SM90_TMA_LOAD_MULTICASTENS1G_INS1H_ILi3ELi4ELi3EEENS4_18smem_ptr_flag_bitsILi8EEENSJ_INS5_IJS1L_SG_EEENS5_IJSG_SC_EEEEEEEvS1T_EENS_8epilogue10collective6detail29Sm90TmaWarpSpecializedAdapterINS24_15DefaultEpilogueIiNS5_IJSC_llEEES28_NS23_6thread17LinearCombinationIiLi1EiiLNS29_9ScaleType4KindE0ELNS_15FloatRoundStyleE2EiEENS1_15EpilogueDefaultEEEEEvvEEEEvNT_6ParamsE,"ax",@progbits
	.align	128
.text._ZN7cutlass13device_kernelINS_4gemm6kernel13GemmUniversalIN4cute5tupleIJiiiiEEENS1_10collective13CollectiveMmaINS1_40MainloopSm90TmaGmmaWarpSpecializedSparseILi5ENS5_IJNS4_1CILi2EEENSA_ILi1EEESC_EEENS1_35KernelTmaWarpSpecializedCooperativeEEENS5_IJNSA_ILi128EEENSA_ILi256EEESG_EEEaNS5_IJNS4_6LayoutINS5_IJiNS5_IJSB_iEEEiEEENS5_IJlNS5_IJSC_SB_EEElEEEEENSJ_INS5_IJNS5_IJNSA_ILi64EEEiEEENS5_IJSG_iEEEiEEENS5_IJNS5_IJSG_NSA_ILi8192EEEEEENS5_IJSC_lEEElEEEEEEEEaNS5_IJlSC_lEEENS4_8TiledMMAINS4_8MMA_AtomIJNS4_4SM904GMMA6SPARSE28GMMA_64x256x64_S32S8S8_SS_TNILNS13_9SparseSelE0EEEEEENSJ_ISD_NS5_IJSC_NSA_ILi0EEES19_EEEEENS5_IJNS4_10UnderscoreES1C_S1C_EEEEENS4_13SM90_TMA_LOADENS4_14ComposedLayoutINS4_7SwizzleILi2ELi4ELi3EEENS4_25smem_sparse_ptr_flag_bitsILi2ELi8EEENSJ_INS5_IJNS5_IJSC_NSA_ILi8EEEEEENS5_IJSB_SP_EEEEEENS5_IJNS5_IJS19_SG_EEESM_EEEEEEEvNS4_8identityENS4_23SM90_TMA_LOAD_MULTICASTENS1G_INS1H_ILi3ELi4ELi3EEENS4_18smem_ptr_flag_bitsILi8EEENSJ_INS5_IJS1L_SG_EEENS5_IJSG_SC_EEEEEEEvS1T_EENS_8epilogue10collective6detail29Sm90TmaWarpSpecializedAdapterINS24_15DefaultEpilogueIiNS5_IJSC_llEEES28_NS23_6thread17LinearCombinationIiLi1EiiLNS29_9ScaleType4KindE0ELNS_15FloatRoundStyleE2EiEENS1_15EpilogueDefaultEEEEEvvEEEEvNT_6ParamsE:
        .type           _ZN7cutlass13device_kernelINS_4gemm6kernel13GemmUniversalIN4cute5tupleIJiiiiEEENS1_10collective13CollectiveMmaINS1_40MainloopSm90TmaGmmaWarpSpecializedSparseILi5ENS5_IJNS4_1CILi2EEENSA_ILi1EEESC_EEENS1_35KernelTmaWarpSpecializedCooperativeEEENS5_IJNSA_ILi128EEENSA_ILi256EEESG_EEEaNS5_IJNS4_6LayoutINS5_IJiNS5_IJSB_iEEEiEEENS5_IJlNS5_IJSC_SB_EEElEEEEENSJ_INS5_IJNS5_IJNSA_ILi64EEEiEEENS5_IJSG_iEEEiEEENS5_IJNS5_IJSG_NSA_ILi8192EEEEEENS5_IJSC_lEEElEEEEEEEEaNS5_IJlSC_lEEENS4_8TiledMMAINS4_8MMA_AtomIJNS4_4SM904GMMA6SPARSE28GMMA_64x256x64_S32S8S8_SS_TNILNS13_9SparseSelE0EEEEEENSJ_ISD_NS5_IJSC_NSA_ILi0EEES19_EEEEENS5_IJNS4_10UnderscoreES1C_S1C_EEEEENS4_13SM90_TMA_LOADENS4_14ComposedLayoutINS4_7SwizzleILi2ELi4ELi3EEENS4_25smem_sparse_ptr_flag_bitsILi2ELi8EEENSJ_INS5_IJNS5_IJSC_NSA_ILi8EEEEEENS5_IJSB_SP_EEEEEENS5_IJNS5_IJS19_SG_EEESM_EEEEEEEvNS4_8identityENS4_23SM90_TMA_LOAD_MULTICASTENS1G_INS1H_ILi3ELi4ELi3EEENS4_18smem_ptr_flag_bitsILi8EEENSJ_INS5_IJS1L_SG_EEENS5_IJSG_SC_EEEEEEEvS1T_EENS_8epilogue10collective6detail29Sm90TmaWarpSpecializedAdapterINS24_15DefaultEpilogueIiNS5_IJSC_llEEES28_NS23_6thread17LinearCombinationIiLi1EiiLNS29_9ScaleType4KindE0ELNS_15FloatRoundStyleE2EiEENS1_15EpilogueDefaultEEEEEvvEEEEvNT_6ParamsE,@function
        .size           _ZN7cutlass13device_kernelINS_4gemm6kernel13GemmUniversalIN4cute5tupleIJiiiiEEENS1_10collective13CollectiveMmaINS1_40MainloopSm90TmaGmmaWarpSpecializedSparseILi5ENS5_IJNS4_1CILi2EEENSA_ILi1EEESC_EEENS1_35KernelTmaWarpSpecializedCooperativeEEENS5_IJNSA_ILi128EEENSA_ILi256EEESG_EEEaNS5_IJNS4_6LayoutINS5_IJiNS5_IJSB_iEEEiEEENS5_IJlNS5_IJSC_SB_EEElEEEEENSJ_INS5_IJNS5_IJNSA_ILi64EEEiEEENS5_IJSG_iEEEiEEENS5_IJNS5_IJSG_NSA_ILi8192EEEEEENS5_IJSC_lEEElEEEEEEEEaNS5_IJlSC_lEEENS4_8TiledMMAINS4_8MMA_AtomIJNS4_4SM904GMMA6SPARSE28GMMA_64x256x64_S32S8S8_SS_TNILNS13_9SparseSelE0EEEEEENSJ_ISD_NS5_IJSC_NSA_ILi0EEES19_EEEEENS5_IJNS4_10UnderscoreES1C_S1C_EEEEENS4_13SM90_TMA_LOADENS4_14ComposedLayoutINS4_7SwizzleILi2ELi4ELi3EEENS4_25smem_sparse_ptr_flag_bitsILi2ELi8EEENSJ_INS5_IJNS5_IJSC_NSA_ILi8EEEEEENS5_IJSB_SP_EEEEEENS5_IJNS5_IJS19_SG_EEESM_EEEEEEEvNS4_8identityENS4_23SM90_TMA_LOAD_MULTICASTENS1G_INS1H_ILi3ELi4ELi3EEENS4_18smem_ptr_flag_bitsILi8EEENSJ_INS5_IJS1L_SG_EEENS5_IJSG_SC_EEEEEEEvS1T_EENS_8epilogue10collective6detail29Sm90TmaWarpSpecializedAdapterINS24_15DefaultEpilogueIiNS5_IJSC_llEEES28_NS23_6thread17LinearCombinationIiLi1EiiLNS29_9ScaleType4KindE0ELNS_15FloatRoundStyleE2EiEENS1_15EpilogueDefaultEEEEEvvEEEEvNT_6ParamsE,(.L_x_318 - _ZN7cutlass13device_kernelINS_4gemm6kernel13GemmUniversalIN4cute5tupleIJiiiiEEENS1_10collective13CollectiveMmaINS1_40MainloopSm90TmaGmmaWarpSpecializedSparseILi5ENS5_IJNS4_1CILi2EEENSA_ILi1EEESC_EEENS1_35KernelTmaWarpSpecializedCooperativeEEENS5_IJNSA_ILi128EEENSA_ILi256EEESG_EEEaNS5_IJNS4_6LayoutINS5_IJiNS5_IJSB_iEEEiEEENS5_IJlNS5_IJSC_SB_EEElEEEEENSJ_INS5_IJNS5_IJNSA_ILi64EEEiEEENS5_IJSG_iEEEiEEENS5_IJNS5_IJSG_NSA_ILi8192EEEEEENS5_IJSC_lEEElEEEEEEEEaNS5_IJlSC_lEEENS4_8TiledMMAINS4_8MMA_AtomIJNS4_4SM904GMMA6SPARSE28GMMA_64x256x64_S32S8S8_SS_TNILNS13_9SparseSelE0EEEEEENSJ_ISD_NS5_IJSC_NSA_ILi0EEES19_EEEEENS5_IJNS4_10UnderscoreES1C_S1C_EEEEENS4_13SM90_TMA_LOADENS4_14ComposedLayoutINS4_7SwizzleILi2ELi4ELi3EEENS4_25smem_sparse_ptr_flag_bitsILi2ELi8EEENSJ_INS5_IJNS5_IJSC_NSA_ILi8EEEEEENS5_IJSB_SP_EEEEEENS5_IJNS5_IJS19_SG_EEESM_EEEEEEEvNS4_8identityENS4_23SM90_TMA_LOAD_MULTICASTENS1G_INS1H_ILi3ELi4ELi3EEENS4_18smem_ptr_flag_bitsILi8EEENSJ_INS5_IJS1L_SG_EEENS5_IJSG_SC_EEEEEEEvS1T_EENS_8epilogue10collective6detail29Sm90TmaWarpSpecializedAdapterINS24_15DefaultEpilogueIiNS5_IJSC_llEEES28_NS23_6thread17LinearCombinationIiLi1EiiLNS29_9ScaleType4KindE0ELNS_15FloatRoundStyleE2EiEENS1_15EpilogueDefaultEEEEEvvEEEEvNT_6ParamsE)
        .other          _ZN7cutlass13device_kernelINS_4gemm6kernel13GemmUniversalIN4cute5tupleIJiiiiEEENS1_10collective13CollectiveMmaINS1_40MainloopSm90TmaGmmaWarpSpecializedSparseILi5ENS5_IJNS4_1CILi2EEENSA_ILi1EEESC_EEENS1_35KernelTmaWarpSpecializedCooperativeEEENS5_IJNSA_ILi128EEENSA_ILi256EEESG_EEEaNS5_IJNS4_6LayoutINS5_IJiNS5_IJSB_iEEEiEEENS5_IJlNS5_IJSC_SB_EEElEEEEENSJ_INS5_IJNS5_IJNSA_ILi64EEEiEEENS5_IJSG_iEEEiEEENS5_IJNS5_IJSG_NSA_ILi8192EEEEEENS5_IJSC_lEEElEEEEEEEEaNS5_IJlSC_lEEENS4_8TiledMMAINS4_8MMA_AtomIJNS4_4SM904GMMA6SPARSE28GMMA_64x256x64_S32S8S8_SS_TNILNS13_9SparseSelE0EEEEEENSJ_ISD_NS5_IJSC_NSA_ILi0EEES19_EEEEENS5_IJNS4_10UnderscoreES1C_S1C_EEEEENS4_13SM90_TMA_LOADENS4_14ComposedLayoutINS4_7SwizzleILi2ELi4ELi3EEENS4_25smem_sparse_ptr_flag_bitsILi2ELi8EEENSJ_INS5_IJNS5_IJSC_NSA_ILi8EEEEEENS5_IJSB_SP_EEEEEENS5_IJNS5_IJS19_SG_EEESM_EEEEEEEvNS4_8identityENS4_23SM90_TMA_LOAD_MULTICASTENS1G_INS1H_ILi3ELi4ELi3EEENS4_18smem_ptr_flag_bitsILi8EEENSJ_INS5_IJS1L_SG_EEENS5_IJSG_SC_EEEEEEEvS1T_EENS_8epilogue10collective6detail29Sm90TmaWarpSpecializedAdapterINS24_15DefaultEpilogueIiNS5_IJSC_llEEES28_NS23_6thread17LinearCombinationIiLi1EiiLNS29_9ScaleType4KindE0ELNS_15FloatRoundStyleE2EiEENS1_15EpilogueDefaultEEEEEvvEEEEvNT_6ParamsE,@"STO_CUDA_ENTRY STV_DEFAULT"
_ZN7cutlass13device_kernelINS_4gemm6kernel13GemmUniversalIN4cute5tupleIJiiiiEEENS1_10collective13CollectiveMmaINS1_40MainloopSm90TmaGmmaWarpSpecializedSparseILi5ENS5_IJNS4_1CILi2EEENSA_ILi1EEESC_EEENS1_35KernelTmaWarpSpecializedCooperativeEEENS5_IJNSA_ILi128EEENSA_ILi256EEESG_EEEaNS5_IJNS4_6LayoutINS5_IJiNS5_IJSB_iEEEiEEENS5_IJlNS5_IJSC_SB_EEElEEEEENSJ_INS5_IJNS5_IJNSA_ILi64EEEiEEENS5_IJSG_iEEEiEEENS5_IJNS5_IJSG_NSA_ILi8192EEEEEENS5_IJSC_lEEElEEEEEEEEaNS5_IJlSC_lEEENS4_8TiledMMAINS4_8MMA_AtomIJNS4_4SM904GMMA6SPARSE28GMMA_64x256x64_S32S8S8_SS_TNILNS13_9SparseSelE0EEEEEENSJ_ISD_NS5_IJSC_NSA_ILi0EEES19_EEEEENS5_IJNS4_10UnderscoreES1C_S1C_EEEEENS4_13SM90_TMA_LOADENS4_14ComposedLayoutINS4_7SwizzleILi2ELi4ELi3EEENS4_25smem_sparse_ptr_flag_bitsILi2ELi8EEENSJ_INS5_IJNS5_IJSC_NSA_ILi8EEEEEENS5_IJSB_SP_EEEEEENS5_IJNS5_IJS19_SG_EEESM_EEEEEEEvNS4_8identityENS4_23SM90_TMA_LOAD_MULTICASTENS1G_INS1H_ILi3ELi4ELi3EEENS4_18smem_ptr_flag_bitsILi8EEENSJ_INS5_IJS1L_SG_EEENS5_IJSG_SC_EEEEEEEvS1T_EENS_8epilogue10collective6detail29Sm90TmaWarpSpecializedAdapterINS24_15DefaultEpilogueIiNS5_IJSC_llEEES28_NS23_6thread17LinearCombinationIiLi1EiiLNS29_9ScaleType4KindE0ELNS_15FloatRoundStyleE2EiEENS1_15EpilogueDefaultEEEEEvvEEEEvNT_6ParamsE:
[----:B------:R-:W-:Y:S01]  /*0000*/  LDC R1, c[0x0][0x28] ;  /* 0x00000a00ff017b82 */ /* 0x000fe20000000800 */
[----:B------:R-:W0:Y:S01]  /*0010*/  S2R R0, SR_TID.X ;  /* 0x0000000000007919 */ /* 0x000e220000002100 */
[----:B------:R-:W-:Y:S01]  /*0020*/  ELECT P0, URZ, PT ;  /* 0x00000000003f782f */ /* 0x000fe20003800000 */
[----:B------:R-:W-:Y:S01]  /*0030*/  BSSY B0, `(.L_x_0) ;  /* 0x0000012000007945 */ /* 0x000fe20003800000 */
[--C-:B0-----:R-:W-:Y:S02]  /*0040*/  SHF.R.U32.HI R2, RZ, 0x5, R0.reuse ;  /* 0x00000005ff027819 */ /* 0x101fe40000011600 */
[----:B------:R-:W-:-:S03]  /*0050*/  SHF.R.U32.HI R8, RZ, 0x7, R0 ;  /* 0x00000007ff087819 */ /* 0x000fc60000011600 */
[----:B------:R-:W0:Y:S04]  /*0060*/  SHFL.IDX PT, R9, R2, RZ, 0x1f ;  /* 0x00001fff02097589 */ /* 0x000e2800000e0000 */
[----:B------:R1:W2:Y:S01]  /*0070*/  SHFL.IDX PT, R3, R8, RZ, 0x1f ;  /* 0x00001fff08037589 */ /* 0x0002a200000e0000 */
[----:B0-----:R-:W-:-:S13]  /*0080*/  ISETP.NE.OR P0, PT, R9, RZ, !P0 ;  /* 0x000000ff0900720c */ /* 0x001fda0004705670 */
[----:B-12---:R-:W-:Y:S05]  /*0090*/  @P0 BRA `(.L_x_1) ;  /* 0x00000000002c0947 */ /* 0x006fea0003800000 */
[----:B------:R-:W-:Y:S02]  /*00a0*/  ULDC.64 UR4, c[0x0][0x198] ;  /* 0x0000660000047ab9 */ /* 0x000fe40000000a00 */
[----:B------:R-:W-:Y:S02]  /*00b0*/  UIADD3 UR6, UP0, UR4, 0xf0, URZ ;  /* 0x000000f004067890 */ /* 0x000fe4000ff1e03f */
[----:B------:R-:W-:Y:S02]  /*00c0*/  UIADD3 UR8, UP1, UR4, 0x1f0, URZ ;  /* 0x000001f004087890 */ /* 0x000fe4000ff3e03f */
[----:B------:R-:W-:Y:S02]  /*00d0*/  UIADD3 UR4, UP2, UR4, 0x2f0, URZ ;  /* 0x000002f004047890 */ /* 0x000fe4000ff5e03f */
[----:B------:R-:W-:Y:S02]  /*00e0*/  UIADD3.X UR7, URZ, UR5, URZ, UP0, !UPT ;  /* 0x000000053f077290 */ /* 0x000fe400087fe43f */
[----:B------:R-:W-:-:S02]  /*00f0*/  UIADD3.X UR9, URZ, UR5, URZ, UP1, !UPT ;  /* 0x000000053f097290 */ /* 0x000fc40008ffe43f */
[----:B------:R-:W-:-:S05]  /*0100*/  UIADD3.X UR5, URZ, UR5, URZ, UP2, !UPT ;  /* 0x000000053f057290 */ /* 0x000fca00097fe43f */
[----:B------:R0:W-:Y:S02]  /*0110*/  UTMACCTL.PF [UR6] ;  /* 0x00000000060079b9 */ /* 0x0001e40008040000 */
[----:B------:R0:W-:Y:S02]  /*0120*/  UTMACCTL.PF [UR8] ;  /* 0x00000000080079b9 */ /* 0x0001e40008040000 */
[----:B------:R0:W-:Y:S02]  /*0130*/  UTMACCTL.PF [UR4] ;  /* 0x00000000040079b9 */ /* 0x0001e40008040000 */
[----:B0-----:R-:W-:Y:S01]  /*0140*/  NOP ;  /* 0x0000000000007918 */ /* 0x001fe20000000000 */
.L_x_1:
[----:B------:R-:W-:Y:S05]  /*0150*/  BSYNC B0 ;  /* 0x0000000000007941 */ /* 0x000fea0003800000 */
.L_x_0:
[----:B------:R-:W0:Y:S02]  /*0160*/  SHFL.IDX PT, R4, R2, RZ, 0x1f ;  /* 0x00001fff02047589 */ /* 0x000e2400000e0000 */
[----:B0-----:R-:W-:-:S13]  /*0170*/  ISETP.NE.AND P0, PT, R4, RZ, PT ;  /* 0x000000ff0400720c */ /* 0x001fda0003f05270 */
[----:B------:R-:W-:Y:S05]  /*0180*/  @P0 BRA `(.L_x_2) ;  /* 0x0000000000600947 */ /* 0x000fea0003800000 */
[----:B------:R-:W0:Y:S01]  /*0190*/  S2UR UR8, SR_CgaCtaId ;  /* 0x00000000000879c3 */ /* 0x000e220000008800 */
[----:B------:R-:W-:Y:S01]  /*01a0*/  UMOV UR4, 0x400 ;  /* 0x0000040000047882 */ /* 0x000fe20000000000 */
[----:B------:R-:W-:Y:S01]  /*01b0*/  UMOV UR5, 0x1 ;  /* 0x0000000100057882 */ /* 0x000fe20000000000 */
[----:B------:R-:W-:Y:S01]  /*01c0*/  UMOV UR6, 0x4 ;  /* 0x0000000400067882 */ /* 0x000fe20000000000 */
[----:B------:R-:W-:Y:S01]  /*01d0*/  ELECT P0, URZ, PT ;  /* 0x00000000003f782f */ /* 0x000fe20003800000 */
[----:B------:R-:W-:-:S04]  /*01e0*/  UIADD3 UR6, -UR6, 0x100000, URZ ;  /* 0x0010000006067890 */ /* 0x000fc8000fffe13f */
[----:B------:R-:W-:Y:S02]  /*01f0*/  USHF.L.U32 UR7, UR6, 0xb, URZ ;  /* 0x0000000b06077899 */ /* 0x000fe4000800063f */
[----:B------:R-:W-:Y:S02]  /*0200*/  USHF.L.U32 UR6, UR6, 0x1, URZ ;  /* 0x0000000106067899 */ /* 0x000fe4000800063f */
[----:B0-----:R-:W-:Y:S02]  /*0210*/  ULEA UR8, UR8, UR4, 0x18 ;  /* 0x0000000408087291 */ /* 0x001fe4000f8ec03f */
[----:B------:R-:W-:-:S04]  /*0220*/  UIADD3 UR4, -UR5, 0x100000, URZ ;  /* 0x0010000005047890 */ /* 0x000fc8000fffe13f */
[----:B------:R-:W-:Y:S02]  /*0230*/  USHF.L.U32 UR5, UR4, 0xb, URZ ;  /* 0x0000000b04057899 */ /* 0x000fe4000800063f */
[----:B------:R-:W-:Y:S01]  /*0240*/  USHF.L.U32 UR4, UR4, 0x1, URZ ;  /* 0x0000000104047899 */ /* 0x000fe2000800063f */
[----:B------:R-:W0:Y:S11]  /*0250*/  FENCE.VIEW.ASYNC.S ;  /* 0x00000000000073c6 */ /* 0x000e360000000000 */
[----:B0-----:R0:W1:Y:S01]  /*0260*/  SYNCS.EXCH.64 URZ, [UR8], UR4 ;  /* 0x00000004083f75b2 */ /* 0x0010620008000100 */
[----:B------:R0:W2:Y:S01]  /*0270*/  SYNCS.EXCH.64 URZ, [UR8+0x28], UR6 ;  /* 0x00002806083f75b2 */ /* 0x0000a20008000100 */
[----:B------:R0:W3:Y:S01]  /*0280*/  SYNCS.EXCH.64 URZ, [UR8+0x8], UR4 ;  /* 0x00000804083f75b2 */ /* 0x0000e20008000100 */
[----:B------:R0:W4:Y:S01]  /*0290*/  SYNCS.EXCH.64 URZ, [UR8+0x30], UR6 ;  /* 0x00003006083f75b2 */ /* 0x0001220008000100 */
[----:B------:R0:W0:Y:S01]  /*02a0*/  SYNCS.EXCH.64 URZ, [UR8+0x10], UR4 ;  /* 0x00001004083f75b2 */ /* 0x0000220008000100 */
[----:B------:R0:W0:Y:S01]  /*02b0*/  SYNCS.EXCH.64 URZ, [UR8+0x38], UR6 ;  /* 0x00003806083f75b2 */ /* 0x0000220008000100 */
[----:B------:R0:W0:Y:S01]  /*02c0*/  SYNCS.EXCH.64 URZ, [UR8+0x18], UR4 ;  /* 0x00001804083f75b2 */ /* 0x0000220008000100 */
[----:B------:R0:W0:Y:S01]  /*02d0*/  SYNCS.EXCH.64 URZ, [UR8+0x40], UR6 ;  /* 0x00004006083f75b2 */ /* 0x0000220008000100 */
[----:B------:R0:W0:Y:S01]  /*02e0*/  SYNCS.EXCH.64 URZ, [UR8+0x20], UR4 ;  /* 0x00002004083f75b2 */ /* 0x0000220008000100 */
[----:B------:R0:W0:Y:S01]  /*02f0*/  SYNCS.EXCH.64 URZ, [UR8+0x48], UR6 ;  /* 0x00004806083f75b2 */ /* 0x0000220008000100 */
[----:B------:R-:W-:Y:S01]  /*0300*/  NOP ;  /* 0x0000000000007918 */ /* 0x000fe20000000000 */
.L_x_2:
[----:B0-----:R-:W0:Y:S01]  /*0310*/  S2UR UR8, SR_CTAID.X ;  /* 0x00000000000879c3 */ /* 0x001e220000002500 */
[----:B------:R-:W-:Y:S01]  /*0320*/  SHF.R.S32.HI R5, RZ, 0x1f, R0 ;  /* 0x0000001fff057819 */ /* 0x000fe20000011400 */
[----:B------:R-:W5:Y:S01]  /*0330*/  SHFL.IDX PT, R2, R2, RZ, 0x1f ;  /* 0x00001fff02027589 */ /* 0x000f6200000e0000 */
[----:B------:R-:W-:Y:S02]  /*0340*/  ELECT P0, URZ, PT ;  /* 0x00000000003f782f */ /* 0x000fe40003800000 */
[----:B------:R-:W-:Y:S01]  /*0350*/  SHF.R.S32.HI R11, RZ, 0x1f, R4 ;  /* 0x0000001fff0b7819 */ /* 0x000fe20000011404 */
[----:B------:R-:W-:Y:S01]  /*0360*/  ULDC UR4, c[0x0][0x150] ;  /* 0x0000540000047ab9 */ /* 0x000fe20000000800 */
[----:B------:R-:W-:Y:S01]  /*0370*/  LEA.HI R5, R5, R0, RZ, 0x7 ;  /* 0x0000000005057211 */ /* 0x000fe200078f38ff */
[----:B------:R-:W1:Y:S01]  /*0380*/  S2R R12, SR_CTAID.Y ;  /* 0x00000000000c7919 */ /* 0x000e620000002600 */
[----:B------:R-:W-:Y:S01]  /*0390*/  LEA.HI R11, R11, R4, RZ, 0x2 ;  /* 0x000000040b0b7211 */ /* 0x000fe200078f10ff */
[----:B------:R-:W2:Y:S01]  /*03a0*/  LDC R14, c[0x0][0x144] ;  /* 0x00005100ff0e7b82 */ /* 0x000ea20000000800 */
[----:B------:R-:W-:Y:S01]  /*03b0*/  LOP3.LUT R5, R5, 0xffffff80, RZ, 0xc0, !PT ;  /* 0xffffff8005057812 */ /* 0x000fe200078ec0ff */
[----:B------:R-:W-:Y:S01]  /*03c0*/  NOP ;  /* 0x0000000000007918 */ /* 0x000fe20000000000 */
[----:B------:R-:W-:Y:S01]  /*03d0*/  LOP3.LUT R11, R11, 0x3ffffffc, RZ, 0xc0, !PT ;  /* 0x3ffffffc0b0b7812 */ /* 0x000fe200078ec0ff */
[----:B------:R-:W-:Y:S01]  /*03e0*/  NOP ;  /* 0x0000000000007918 */ /* 0x000fe20000000000 */
[----:B------:R-:W-:Y:S01]  /*03f0*/  ISETP.NE.AND P2, PT, R3, RZ, PT ;  /* 0x000000ff0300720c */ /* 0x000fe20003f45270 */
[----:B------:R-:W-:-:S02]  /*0400*/  IMAD.IADD R5, R0, 0x1, -R5 ;  /* 0x0000000100057824 */ /* 0x000fc400078e0a05 */
[----:B------:R-:W-:Y:S01]  /*0410*/  IMAD.IADD R4, R4, 0x1, -R11 ;  /* 0x0000000104047824 */ /* 0x000fe200078e0a0b */
[----:B------:R-:W3:Y:S02]  /*0420*/  LDC R15, c[0x0][0x148] ;  /* 0x00005200ff0f7b82 */ /* 0x000ee40000000800 */
[----:B------:R-:W-:Y:S02]  /*0430*/  SHF.R.S32.HI R6, RZ, 0x1f, R5 ;  /* 0x0000001fff067819 */ /* 0x000fe40000011405 */
[----:B------:R-:W-:Y:S02]  /*0440*/  LOP3.LUT P6, RZ, R5, 0x7, RZ, 0xc0, !PT ;  /* 0x0000000705ff7812 */ /* 0x000fe400078cc0ff */
[----:B0-----:R-:W-:Y:S02]  /*0450*/  I2FP.F32.U32 R7, UR8 ;  /* 0x0000000800077c45 */ /* 0x001fe40008201000 */
[----:B------:R-:W-:Y:S02]  /*0460*/  LEA.HI R6, R6, R5, RZ, 0x3 ;  /* 0x0000000506067211 */ /* 0x000fe400078f18ff */
[----:B-----5:R-:W-:Y:S01]  /*0470*/  ISETP.NE.OR P0, PT, R2, RZ, !P0 ;  /* 0x000000ff0200720c */ /* 0x020fe20004705670 */
[----:B------:R-:W-:Y:S01]  /*0480*/  FMUL R10, R7, UR4 ;  /* 0x00000004070a7c20 */ /* 0x000fe20008400000 */
[--C-:B------:R-:W-:Y:S01]  /*0490*/  SHF.R.S32.HI R2, RZ, 0x3, R6.reuse ;  /* 0x00000003ff027819 */ /* 0x100fe20000011406 */
[----:B------:R-:W-:Y:S01]  /*04a0*/  ULDC UR4, c[0x0][0x154] ;  /* 0x0000550000047ab9 */ /* 0x000fe20000000800 */
[----:B------:R-:W-:-:S03]  /*04b0*/  SHF.R.S32.HI R7, RZ, 0x1f, R6 ;  /* 0x0000001fff077819 */ /* 0x000fc60000011406 */
[----:B------:R-:W0:Y:S01]  /*04c0*/  F2I.U32.TRUNC.NTZ R10, R10 ;  /* 0x0000000a000a7305 */ /* 0x000e22000020f000 */
[----:B------:R-:W-:Y:S02]  /*04d0*/  LEA.HI R7, R7, R2, RZ, 0x2 ;  /* 0x0000000207077211 */ /* 0x000fe400078f10ff */
[----:B-1----:R-:W-:Y:S02]  /*04e0*/  I2FP.F32.U32 R6, R12 ;  /* 0x0000000c00067245 */ /* 0x002fe40000201000 */
[----:B------:R-:W-:Y:S01]  /*04f0*/  LOP3.LUT R7, R7, 0xfffffffc, RZ, 0xc0, !PT ;  /* 0xfffffffc07077812 */ /* 0x000fe200078ec0ff */
[----:B------:R-:W-:Y:S01]  /*0500*/  VOTEU.ALL UP0, P0 ;  /* 0x00000000003f7886 */ /* 0x000fe20000000000 */
[----:B------:R-:W-:Y:S01]  /*0510*/  VOTEU.ALL UP1, P0 ;  /* 0x00000000003f7886 */ /* 0x000fe20000020000 */
[----:B------:R-:W-:Y:S01]  /*0520*/  FMUL R6, R6, UR4 ;  /* 0x0000000406067c20 */ /* 0x000fe20008400000 */
[----:B------:R-:W-:Y:S01]  /*0530*/  UMOV UR4, 0x20 ;  /* 0x0000002000047882 */ /* 0x000fe20000000000 */
[----:B------:R-:W-:Y:S01]  /*0540*/  IMAD.IADD R7, R2, 0x1, -R7 ;  /* 0x0000000102077824 */ /* 0x000fe200078e0a07 */
[----:B------:R-:W1:Y:S01]  /*0550*/  @!UP0 S2UR UR7, SR_CgaCtaId ;  /* 0x00000000000789c3 */ /* 0x000e620000008800 */
[----:B------:R-:W-:Y:S01]  /*0560*/  SHF.R.S32.HI R2, RZ, 0x1f, R9 ;  /* 0x0000001fff027819 */ /* 0x000fe20000011409 */
[----:B------:R-:W-:Y:S01]  /*0570*/  @!UP0 UMOV UR6, 0x400 ;  /* 0x0000040000068882 */ /* 0x000fe20000000000 */
[----:B------:R-:W-:Y:S01]  /*0580*/  IMAD R7, R4, 0x4, R7 ;  /* 0x0000000404077824 */ /* 0x000fe200078e0207 */
[----:B------:R-:W5:Y:S01]  /*0590*/  F2I.U32.TRUNC.NTZ R6, R6 ;  /* 0x0000000600067305 */ /* 0x000f62000020f000 */
[----:B0-----:R-:W-:Y:S01]  /*05a0*/  IMAD.MOV R11, RZ, RZ, -R10 ;  /* 0x000000ffff0b7224 */ /* 0x001fe200078e0a0a */
[----:B------:R-:W-:Y:S01]  /*05b0*/  LEA.HI R2, R2, R9, RZ, 0x2 ;  /* 0x0000000902027211 */ /* 0x000fe200078f10ff */
[----:B------:R-:W-:-:S04]  /*05c0*/  @!UP0 UIADD3 UR4, -UR4, 0x100000, URZ ;  /* 0x0010000004048890 */ /* 0x000fc8000fffe13f */
[----:B------:R-:W-:Y:S02]  /*05d0*/  @!UP0 USHF.L.U32 UR5, UR4, 0xb, URZ ;  /* 0x0000000b04058899 */ /* 0x000fe4000800063f */
[----:B------:R-:W-:Y:S01]  /*05e0*/  @!UP0 USHF.L.U32 UR4, UR4, 0x1, URZ ;  /* 0x0000000104048899 */ /* 0x000fe2000800063f */
[----:B------:R-:W0:Y:S01]  /*05f0*/  LDC R10, c[0x0][0x140] ;  /* 0x00005000ff0a7b82 */ /* 0x000e220000000800 */
[----:B------:R-:W-:Y:S01]  /*0600*/  LEA.HI R4, R7, R7, RZ, 0x1 ;  /* 0x0000000707047211 */ /* 0x000fe200078f08ff */
[----:B--2---:R-:W-:Y:S01]  /*0610*/  IMAD R11, R14, R11, UR8 ;  /* 0x000000080e0b7e24 */ /* 0x004fe2000f8e020b */
[----:B------:R-:W-:Y:S02]  /*0620*/  LOP3.LUT R2, R2, 0xfffffffc, RZ, 0xc0, !PT ;  /* 0xfffffffc02027812 */ /* 0x000fe400078ec0ff */
[----:B------:R-:W-:-:S03]  /*0630*/  LOP3.LUT R4, R4, 0xfffffffe, RZ, 0xc0, !PT ;  /* 0xfffffffe04047812 */ /* 0x000fc600078ec0ff */
[----:B------:R-:W-:Y:S02]  /*0640*/  IMAD.IADD R9, R9, 0x1, -R2 ;  /* 0x0000000109097824 */ /* 0x000fe400078e0a02 */
[----:B------:R-:W-:Y:S02]  /*0650*/  IMAD.IADD R4, R7, 0x1, -R4 ;  /* 0x0000000107047824 */ /* 0x000fe400078e0a04 */
[----:B-----5:R-:W-:Y:S01]  /*0660*/  IMAD.MOV R22, RZ, RZ, -R6 ;  /* 0x000000ffff167224 */ /* 0x020fe200078e0a06 */
[----:B------:R-:W-:Y:S01]  /*0670*/  ISETP.NE.AND P4, PT, R9, 0x3, PT ;  /* 0x000000030900780c */ /* 0x000fe20003f85270 */
[----:B------:R-:W-:Y:S01]  /*0680*/  IMAD.MOV.U32 R6, RZ, RZ, 0x1 ;  /* 0x00000001ff067424 */ /* 0x000fe200078e00ff */
[----:B------:R-:W-:Y:S01]  /*0690*/  ISETP.NE.AND P3, PT, R4, R11, PT ;  /* 0x0000000b0400720c */ /* 0x000fe20003f65270 */
[----:B------:R-:W-:Y:S01]  /*06a0*/  IMAD.SHL.U32 R4, R7, 0x4, RZ ;  /* 0x0000000407047824 */ /* 0x000fe200078e00ff */
[----:B-1----:R-:W-:Y:S01]  /*06b0*/  @!UP0 ULEA UR6, UR7, UR6, 0x18 ;  /* 0x0000000607068291 */ /* 0x002fe2000f8ec03f */
[----:B---3--:R-:W-:Y:S01]  /*06c0*/  IMAD R17, R15, R22, R12 ;  /* 0x000000160f117224 */ /* 0x008fe200078e020c */
[----:B------:R-:W-:Y:S01]  /*06d0*/  VOTEU.ALL UP0, P0 ;  /* 0x00000000003f7886 */ /* 0x000fe20000000000 */
[----:B------:R-:W-:-:S02]  /*06e0*/  ISETP.EQ.OR P0, PT, R9, RZ, !P4 ;  /* 0x000000ff0900720c */ /* 0x000fc40006702670 */
[----:B------:R-:W-:Y:S02]  /*06f0*/  LOP3.LUT R7, R7, 0xc, R4, 0x78, !PT ;  /* 0x0000000c07077812 */ /* 0x000fe400078e7804 */
[----:B0-----:R-:W-:Y:S01]  /*0700*/  ISETP.EQ.U32.AND P1, PT, R10, 0x1, PT ;  /* 0x000000010a00780c */ /* 0x001fe20003f22070 */
[C---:B------:R-:W-:Y:S01]  /*0710*/  VIADD R10, R3.reuse, 0xffffffff ;  /* 0xffffffff030a7836 */ /* 0x040fe20000000000 */
[----:B------:R-:W-:Y:S02]  /*0720*/  ISETP.EQ.AND P0, PT, R3, RZ, P0 ;  /* 0x000000ff0300720c */ /* 0x000fe40000702270 */
[----:B------:R-:W-:Y:S01]  /*0730*/  @P3 LEA.HI R2, R7, R7, RZ, 0x1 ;  /* 0x0000000707023211 */ /* 0x000fe200078f08ff */
[----:B------:R-:W0:Y:S02]  /*0740*/  FENCE.VIEW.ASYNC.S ;  /* 0x00000000000073c6 */ /* 0x000e240000000000 */
[----:B0-----:R0:W1:Y:S01]  /*0750*/  @!UP0 SYNCS.EXCH.64 URZ, [UR6+0x60], UR4 ;  /* 0x00006004063f85b2 */ /* 0x0010620008000100 */
[----:B------:R-:W-:-:S02]  /*0760*/  SEL R4, RZ, 0x1, !P0 ;  /* 0x00000001ff047807 */ /* 0x000fc40004000000 */
[----:B------:R-:W-:Y:S02]  /*0770*/  @P3 SHF.R.S32.HI R2, RZ, 0x1, R2 ;  /* 0x00000001ff023819 */ /* 0x000fe40000011402 */
[----:B------:R-:W-:Y:S02]  /*0780*/  ISETP.GE.U32.AND P5, PT, R10, 0x2, PT ;  /* 0x000000020a00780c */ /* 0x000fe40003fa6070 */
[----:B------:R-:W-:Y:S02]  /*0790*/  @P3 ISETP.NE.AND P4, PT, R2, R17, PT ;  /* 0x000000110200320c */ /* 0x000fe40003f85270 */
[----:B------:R-:W-:Y:S02]  /*07a0*/  ISETP.LT.U32.AND P0, PT, R7, 0x2, !P6 ;  /* 0x000000020700780c */ /* 0x000fe40007701070 */
[----:B------:R-:W-:Y:S02]  /*07b0*/  SEL R4, R4, 0x2, P5 ;  /* 0x0000000204047807 */ /* 0x000fe40002800000 */
[----:B------:R-:W-:-:S02]  /*07c0*/  SEL R5, RZ, 0x1, !P0 ;  /* 0x00000001ff057807 */ /* 0x000fc40004000000 */
[----:B------:R-:W-:Y:S01]  /*07d0*/  @P3 SEL R6, RZ, 0x1, P4 ;  /* 0x00000001ff063807 */ /* 0x000fe20002000000 */
[----:B------:R0:W2:Y:S01]  /*07e0*/  @!UP1 SYNCS.EXCH.64 URZ, [UR6+0x68], UR4 ;  /* 0x00006804063f95b2 */ /* 0x0000a20008000100 */
[----:B------:R-:W-:Y:S01]  /*07f0*/  NOP ;  /* 0x0000000000007918 */ /* 0x000fe20000000000 */
[----:B------:R-:W-:Y:S05]  /*0800*/  @!P1 BRA `(.L_x_3) ;  /* 0x0000000000089947 */ /* 0x000fea0003800000 */
[----:B-12-4-:R-:W-:Y:S01]  /*0810*/  UCGABAR_ARV ;  /* 0x00000000000079c7 */ /* 0x016fe20008000000 */
[----:B------:R-:W-:Y:S05]  /*0820*/  BRA `(.L_x_4) ;  /* 0x0000000000047947 */ /* 0x000fea0003800000 */
.L_x_3:
[----:B-12-4-:R-:W-:Y:S01]  /*0830*/  NOP ;  /* 0x0000000000007918 */ /* 0x016fe20000000000 */
.L_x_4:
[----:B------:R-:W1:Y:S01]  /*0840*/  LDC R2, c[0x0][0x75c] ;  /* 0x0001d700ff027b82 */ /* 0x000e620000000800 */
[----:B------:R-:W-:Y:S01]  /*0850*/  IMAD.MOV.U32 R3, RZ, RZ, RZ ;  /* 0x000000ffff037224 */ /* 0x000fe200078e00ff */
[----:B-1----:R-:W-:Y:S01]  /*0860*/  ISETP.NE.AND P3, PT, R2, 0x1, PT ;  /* 0x000000010200780c */ /* 0x002fe20003f65270 */
[----:B------:R-:W-:-:S12]  /*0870*/  IMAD.U32 R2, RZ, RZ, UR8 ;  /* 0x00000008ff027e24 */ /* 0x000fd8000f8e00ff */
[----:B------:R-:W1:Y:S01]  /*0880*/  @P3 LDC R19, c[0x0][0x10] ;  /* 0x00000400ff133b82 */ /* 0x000e620000000800 */
[----:B------:R-:W-:Y:S02]  /*0890*/  @P3 IMAD.MOV.U32 R13, RZ, RZ, RZ ;  /* 0x000000ffff0d3224 */ /* 0x000fe400078e00ff */
[----:B------:R-:W-:-:S05]  /*08a0*/  @P3 IMAD.MOV.U32 R21, RZ, RZ, RZ ;  /* 0x000000ffff153224 */ /* 0x000fca00078e00ff */
[----:B------:R-:W2:Y:S01]  /*08b0*/  @!P3 LDC R17, c[0x0][0xc] ;  /* 0x00000300ff11bb82 */ /* 0x000ea20000000800 */
[----:B-1----:R-:W-:-:S04]  /*08c0*/  @P3 IMAD.WIDE.U32 R18, R19, UR8, R12 ;  /* 0x0000000813123c25 */ /* 0x002fc8000f8e000c */
[----:B--2---:R-:W-:-:S04]  /*08d0*/  @!P3 IMAD.WIDE.U32 R16, R12, R17, R2 ;  /* 0x000000110c10b225 */ /* 0x004fc800078e0002 */
[----:B------:R-:W-:Y:S02]  /*08e0*/  @P3 IMAD.MOV.U32 R2, RZ, RZ, R18 ;  /* 0x000000ffff023224 */ /* 0x000fe400078e0012 */
[----:B------:R-:W-:Y:S02]  /*08f0*/  @P3 IMAD.IADD R3, R19, 0x1, R21 ;  /* 0x0000000113033824 */ /* 0x000fe400078e0215 */
[----:B------:R-:W-:Y:S02]  /*0900*/  @!P3 IMAD.MOV.U32 R2, RZ, RZ, R16 ;  /* 0x000000ffff02b224 */ /* 0x000fe400078e0010 */
[----:B------:R-:W-:Y:S01]  /*0910*/  @!P3 IMAD.MOV.U32 R3, RZ, RZ, R17 ;  /* 0x000000ffff03b224 */ /* 0x000fe200078e0011 */
[----:B------:R-:W-:Y:S06]  /*0920*/  @!P1 BRA `(.L_x_5) ;  /* 0x00000000000c9947 */ /* 0x000fec0003800000 */
[----:B------:R-:W-:Y:S01]  /*0930*/  UCGABAR_WAIT ;  /* 0x0000000000007dc7 */ /* 0x000fe20008000000 */
[----:B------:R-:W-:Y:S01]  /*0940*/  CCTL.IVALL ;  /* 0x00000000ff00798f */ /* 0x000fe20002000000 */
[----:B------:R-:W-:Y:S05]  /*0950*/  BRA `(.L_x_6) ;  /* 0x0000000000047947 */ /* 0x000fea0003800000 */
.L_x_5:
[----:B------:R-:W-:Y:S06]  /*0960*/  BAR.SYNC.DEFER_BLOCKING 0x0 ;  /* 0x0000000000007b1d */ /* 0x000fec0000010000 */
.L_x_6:
[----:B------:R-:W-:Y:S05]  /*0970*/  @!P2 BRA `(.L_x_7) ;  /* 0x000000ac0060a947 */ /* 0x000fea0003800000 */
[----:B------:R-:W-:-:S13]  /*0980*/  ISETP.GT.U32.AND P0, PT, R10, 0x1, PT ;  /* 0x000000010a00780c */ /* 0x000fda0003f04070 */
[----:B0-----:R-:W-:Y:S05]  /*0990*/  @P0 EXIT ;  /* 0x000000000000094d */ /* 0x001fea0003800000 */
[----:B------:R-:W-:Y:S01]  /*09a0*/  ULDC.64 UR4, c[0x0][0x750] ;  /* 0x0001d40000047ab9 */ /* 0x000fe20000000a00 */
[----:B------:R-:W-:Y:S01]  /*09b0*/  PRMT R16, RZ, 0x7610, R16 ;  /* 0x00007610ff107816 */ /* 0x000fe20000000010 */
[----:B------:R-:W-:Y:S01]  /*09c0*/  IMAD.MOV.U32 R14, RZ, RZ, -0x1 ;  /* 0xffffffffff0e7424 */ /* 0x000fe200078e00ff */
[----:B------:R-:W-:Y:S01]  /*09d0*/  ISETP.GE.U32.AND P0, PT, R2, UR4, PT ;  /* 0x0000000402007c0c */ /* 0x000fe2000bf06070 */
[----:B------:R-:W-:Y:S02]  /*09e0*/  IMAD.MOV.U32 R10, RZ, RZ, -0x1 ;  /* 0xffffffffff0a7424 */ /* 0x000fe400078e00ff */
[----:B------:R-:W-:Y:S01]  /*09f0*/  IMAD.MOV.U32 R9, RZ, RZ, -0x1 ;  /* 0xffffffffff097424 */ /* 0x000fe200078e00ff */
[----:B------:R-:W-:-:S13]  /*0a00*/  ISETP.GE.U32.AND.EX P0, PT, R3, UR5, PT, P0 ;  /* 0x0000000503007c0c */ /* 0x000fda000bf06100 */
[----:B------:R-:W-:Y:S05]  /*0a10*/  @P0 BRA `(.L_x_8) ;  /* 0x0000000400280947 */ /* 0x000fea0003800000 */
[----:B------:R-:W0:Y:S01]  /*0a20*/  LDC.64 R24, c[0x0][0x728] ;  /* 0x0001ca00ff187b82 */ /* 0x000e220000000a00 */
[----:B------:R-:W-:Y:S02]  /*0a30*/  IMAD.MOV.U32 R16, RZ, RZ, R2 ;  /* 0x000000ffff107224 */ /* 0x000fe400078e0002 */
[----:B------:R-:W-:-:S05]  /*0a40*/  IMAD.MOV.U32 R17, RZ, RZ, R3 ;  /* 0x000000ffff117224 */ /* 0x000fca00078e0003 */
[----:B------:R-:W1:Y:S08]  /*0a50*/  LDC R10, c[0x0][0x730] ;  /* 0x0001cc00ff0a7b82 */ /* 0x000e700000000800 */
[----:B------:R-:W2:Y:S01]  /*0a60*/  LDC.64 R26, c[0x0][0x720] ;  /* 0x0001c800ff1a7b82 */ /* 0x000ea20000000a00 */
[----:B0-----:R-:W-:-:S04]  /*0a70*/  ISETP.NE.U32.AND P0, PT, R24, RZ, PT ;  /* 0x000000ff1800720c */ /* 0x001fc80003f05070 */
[----:B------:R-:W-:-:S13]  /*0a80*/  ISETP.NE.AND.EX P0, PT, R25, RZ, PT, P0 ;  /* 0x000000ff1900720c */ /* 0x000fda0003f05300 */
[----:B-12---:R-:W-:Y:S05]  /*0a90*/  @!P0 BRA `(.L_x_9) ;  /* 0x0000000000288947 */ /* 0x006fea0003800000 */
[----:B------:R-:W0:Y:S02]  /*0aa0*/  LDC R9, c[0x0][0x734] ;  /* 0x0001cd00ff097b82 */ /* 0x000e240000000800 */
[----:B0-----:R-:W-:-:S05]  /*0ab0*/  IADD3 R9, P0, R2, R9, RZ ;  /* 0x0000000902097210 */ /* 0x001fca0007f1e0ff */
[----:B------:R-:W-:-:S04]  /*0ac0*/  IMAD.X R23, RZ, RZ, R3, P0 ;  /* 0x000000ffff177224 */ /* 0x000fc800000e0603 */
[----:B------:R-:W-:-:S04]  /*0ad0*/  IMAD.WIDE.U32 R16, R23, R24, RZ ;  /* 0x0000001817107225 */ /* 0x000fc800078e00ff */
[----:B------:R-:W-:-:S04]  /*0ae0*/  IMAD.WIDE.U32 R18, P0, R9, R25, R16 ;  /* 0x0000001909127225 */ /* 0x000fc80007800010 */
[----:B------:R-:W-:-:S04]  /*0af0*/  IMAD.WIDE.U32 R16, R9, R24, RZ ;  /* 0x0000001809107225 */ /* 0x000fc800078e00ff */
[----:B------:R-:W-:Y:S01]  /*0b00*/  IMAD.X R21, RZ, RZ, RZ, P0 ;  /* 0x000000ffff157224 */ /* 0x000fe200000e06ff */
[----:B------:R-:W-:Y:S01]  /*0b10*/  IADD3 RZ, P0, R17, R18, RZ ;  /* 0x0000001211ff7210 */ /* 0x000fe20007f1e0ff */
[----:B------:R-:W-:-:S04]  /*0b20*/  IMAD.MOV.U32 R20, RZ, RZ, R19 ;  /* 0x000000ffff147224 */ /* 0x000fc800078e0013 */
[----:B------:R-:W-:-:S08]  /*0b30*/  IMAD.WIDE.U32.X R16, R23, R25, R20, P0 ;  /* 0x0000001917107225 */ /* 0x000fd000000e0414 */
.L_x_9:
[----:B------:R-:W0:Y:S01]  /*0b40*/  LDC.64 R28, c[0x0][0x740] ;  /* 0x0001d000ff1c7b82 */ /* 0x000e220000000a00 */
[--C-:B------:R-:W-:Y:S01]  /*0b50*/  SHF.R.U64 R30, R16, R10, R17.reuse ;  /* 0x0000000a101e7219 */ /* 0x100fe20000001211 */
[----:B------:R-:W-:Y:S01]  /*0b60*/  IMAD R32, R15, R22, R12 ;  /* 0x000000160f207224 */ /* 0x000fe200078e020c */
[----:B------:R-:W-:Y:S02]  /*0b70*/  SHF.R.U32.HI R9, RZ, R10, R17 ;  /* 0x0000000aff097219 */ /* 0x000fe40000011611 */
[----:B------:R-:W-:-:S03]  /*0b80*/  IADD3 R13, P0, RZ, -R30, RZ ;  /* 0x8000001eff0d7210 */ /* 0x000fc60007f1e0ff */
[----:B------:R-:W1:Y:S02]  /*0b90*/  LDC R14, c[0x0][0x718] ;  /* 0x0001c600ff0e7b82 */ /* 0x000e640000000800 */
[----:B------:R-:W-:Y:S02]  /*0ba0*/  IMAD.X R9, RZ, RZ, ~R9, P0 ;  /* 0x000000ffff097224 */ /* 0x000fe400000e0e09 */
[----:B------:R-:W-:-:S04]  /*0bb0*/  IMAD.WIDE.U32 R16, R13, R26, R2 ;  /* 0x0000001a0d107225 */ /* 0x000fc800078e0002 */
[----:B------:R-:W2:Y:S01]  /*0bc0*/  LDC R20, c[0x0][0x708] ;  /* 0x0001c200ff147b82 */ /* 0x000ea20000000800 */
[----:B------:R-:W-:-:S04]  /*0bd0*/  IMAD R10, R9, R26, RZ ;  /* 0x0000001a090a7224 */ /* 0x000fc800078e02ff */
[----:B------:R-:W-:-:S03]  /*0be0*/  IMAD R9, R13, R27, R10 ;  /* 0x0000001b0d097224 */ /* 0x000fc600078e020a */
[----:B------:R-:W3:Y:S01]  /*0bf0*/  LDC R21, c[0x0][0x758] ;  /* 0x0001d600ff157b82 */ /* 0x000ee20000000800 */
[----:B------:R-:W-:Y:S01]  /*0c00*/  IMAD.IADD R9, R17, 0x1, R9 ;  /* 0x0000000111097824 */ /* 0x000fe200078e0209 */
[----:B0-----:R-:W-:-:S04]  /*0c10*/  ISETP.NE.U32.AND P0, PT, R28, RZ, PT ;  /* 0x000000ff1c00720c */ /* 0x001fc80003f05070 */
[----:B------:R-:W-:Y:S02]  /*0c20*/  ISETP.NE.AND.EX P0, PT, R29, RZ, PT, P0 ;  /* 0x000000ff1d00720c */ /* 0x000fe40003f05300 */
[----:B------:R-:W0:Y:S01]  /*0c30*/  LDC R24, c[0x0][0x700] ;  /* 0x0001c000ff187b82 */ /* 0x000e220000000800 */
[-CC-:B-1----:R-:W-:Y:S02]  /*0c40*/  SHF.R.U64 R18, R16, R14.reuse, R9.reuse ;  /* 0x0000000e10127219 */ /* 0x182fe40000001209 */
[----:B------:R-:W-:Y:S01]  /*0c50*/  SHF.R.U32.HI R9, RZ, R14, R9 ;  /* 0x0000000eff097219 */ /* 0x000fe20000011609 */
[----:B------:R-:W-:-:S04]  /*0c60*/  IMAD.MOV.U32 R14, RZ, RZ, -0x1 ;  /* 0xffffffffff0e7424 */ /* 0x000fc800078e00ff */
[----:B------:R-:W1:Y:S01]  /*0c70*/  LDC R23, c[0x0][0x748] ;  /* 0x0001d200ff177b82 */ /* 0x000e620000000800 */
[-CC-:B--2---:R-:W-:Y:S02]  /*0c80*/  SHF.R.U64 R27, R18, R20.reuse, R9.reuse ;  /* 0x00000014121b7219 */ /* 0x184fe40000001209 */
[----:B------:R-:W-:Y:S01]  /*0c90*/  SHF.R.U32.HI R10, RZ, R20, R9 ;  /* 0x00000014ff0a7219 */ /* 0x000fe20000011609 */
[----:B------:R-:W-:-:S04]  /*0ca0*/  IMAD.MOV.U32 R20, RZ, RZ, 0x1 ;  /* 0x00000001ff147424 */ /* 0x000fc800078e00ff */
[----:B------:R-:W2:Y:S01]  /*0cb0*/  LDC R25, c[0x0][0x738] ;  /* 0x0001ce00ff197b82 */ /* 0x000ea20000000800 */
[-CC-:B---3--:R-:W-:Y:S02]  /*0cc0*/  SHF.R.U64 R22, R27, R21.reuse, R10.reuse ;  /* 0x000000151b167219 */ /* 0x188fe4000000120a */
[-C--:B------:R-:W-:Y:S02]  /*0cd0*/  SHF.L.U32 R9, R14, R21.reuse, RZ ;  /* 0x000000150e097219 */ /* 0x080fe400000006ff */
[----:B------:R-:W-:Y:S01]  /*0ce0*/  SHF.R.U32.HI R13, RZ, R21, R10 ;  /* 0x00000015ff0d7219 */ /* 0x000fe2000001160a */
[----:B------:R-:W-:Y:S01]  /*0cf0*/  IMAD.MOV.U32 R12, RZ, RZ, R22 ;  /* 0x000000ffff0c7224 */ /* 0x000fe200078e0016 */
[----:B------:R-:W-:Y:S01]  /*0d00*/  LOP3.LUT R10, RZ, R9, RZ, 0x33, !PT ;  /* 0x00000009ff0a7212 */ /* 0x000fe200078e33ff */
[----:B------:R-:W3:Y:S01]  /*0d10*/  LDC R26, c[0x0][0x710] ;  /* 0x0001c400ff1a7b82 */ /* 0x000ee20000000800 */
[----:B------:R-:W-:Y:S05]  /*0d20*/  @!P0 BRA `(.L_x_10) ;  /* 0x0000000000288947 */ /* 0x000fea0003800000 */
[----:B------:R-:W4:Y:S02]  /*0d30*/  LDC R9, c[0x0][0x74c] ;  /* 0x0001d300ff097b82 */ /* 0x000f240000000800 */
[----:B----4-:R-:W-:-:S05]  /*0d40*/  IADD3 R9, P0, R22, R9, RZ ;  /* 0x0000000916097210 */ /* 0x010fca0007f1e0ff */
        /* <DEDUP_REMOVED lines=8> */
.L_x_10:
[----:B-1----:R-:W-:Y:S01]  /*0dd0*/  SHF.R.U64 R12, R12, R23, R13 ;  /* 0x000000170c0c7219 */ /* 0x002fe2000000120d */
[----:B0-----:R-:W-:Y:S01]  /*0de0*/  VIADD R13, R24, 0xffffffff ;  /* 0xffffffff180d7836 */ /* 0x001fe20000000000 */
[----:B------:R-:W-:Y:S01]  /*0df0*/  SHF.L.U32 R9, R20, R21, RZ ;  /* 0x0000001514097219 */ /* 0x000fe200000006ff */
[----:B------:R-:W-:Y:S01]  /*0e00*/  IMAD.MOV.U32 R16, RZ, RZ, 0x1 ;  /* 0x00000001ff107424 */ /* 0x000fe200078e00ff */
[----:B------:R-:W-:Y:S01]  /*0e10*/  LOP3.LUT R10, R27, R10, RZ, 0xc0, !PT ;  /* 0x0000000a1b0a7212 */ /* 0x000fe200078ec0ff */
[----:B------:R-:W-:Y:S01]  /*0e20*/  IMAD.MOV R14, RZ, RZ, -R12 ;  /* 0x000000ffff0e7224 */ /* 0x000fe200078e0a0c */
[----:B------:R-:W-:Y:S02]  /*0e30*/  SEL R11, R11, R32, !P3 ;  /* 0x000000200b0b7207 */ /* 0x000fe40005800000 */
[----:B------:R-:W-:Y:S01]  /*0e40*/  LOP3.LUT R13, R18, R13, RZ, 0xc0, !PT ;  /* 0x0000000d120d7212 */ /* 0x000fe200078ec0ff */
[----:B------:R-:W-:Y:S02]  /*0e50*/  IMAD R10, R9, R12, R10 ;  /* 0x0000000c090a7224 */ /* 0x000fe400078e020a */
[----:B--2---:R-:W-:-:S02]  /*0e60*/  IMAD R9, R14, R25, R22 ;  /* 0x000000190e097224 */ /* 0x004fc400078e0216 */
[----:B---3--:R-:W-:Y:S02]  /*0e70*/  IMAD R11, R10, R26, R11 ;  /* 0x0000001a0a0b7224 */ /* 0x008fe400078e020b */
[----:B------:R-:W-:Y:S02]  /*0e80*/  IMAD R14, R9, R24, R13 ;  /* 0x00000018090e7224 */ /* 0x000fe400078e020d */
[----:B------:R-:W-:-:S03]  /*0e90*/  IMAD.MOV.U32 R9, RZ, RZ, R30 ;  /* 0x000000ffff097224 */ /* 0x000fc600078e001e */
[----:B------:R-:W-:Y:S02]  /*0ea0*/  SEL R10, R14, R11, !P3 ;  /* 0x0000000b0e0a7207 */ /* 0x000fe40005800000 */
[----:B------:R-:W-:-:S07]  /*0eb0*/  SEL R14, R11, R14, !P3 ;  /* 0x0000000e0b0e7207 */ /* 0x000fce0005800000 */
.L_x_8:
[----:B------:R-:W-:-:S08]  /*0ec0*/  NOP ;  /* 0x0000000000007918 */ /* 0x000fd00000000000 */
[----:B------:R-:W0:Y:S02]  /*0ed0*/  USETMAXREG.TRY_ALLOC.CTAPOOL UP0, 0xe8 ;  /* 0x000000e8000079c8 */ /* 0x000e240008000600 */
[----:B0-----:R-:W-:-:S13]  /*0ee0*/  PLOP3.LUT P0, PT, PT, PT, UP0, 0x80, 0x0 ;  /* 0x000000000000781c */ /* 0x001fda0003f0f008 */
[----:B------:R-:W-:Y:S05]  /*0ef0*/  @!P0 BRA `(.L_x_8) ;  /* 0xfffffffc00f08947 */ /* 0x000fea000383ffff */
[----:B------:R-:W-:Y:S01]  /*0f00*/  ULDC.64 UR4, c[0x0][0x698] ;  /* 0x0001a60000047ab9 */ /* 0x000fe20000000a00 */
[----:B------:R-:W-:Y:S01]  /*0f10*/  ULDC.64 UR14, c[0x0][0x208] ;  /* 0x00008200000e7ab9 */ /* 0x000fe20000000a00 */
[----:B------:R-:W-:-:S04]  /*0f20*/  ISETP.NE.U32.AND P0, PT, RZ, UR4, PT ;  /* 0x00000004ff007c0c */ /* 0x000fc8000bf05070 */
[----:B------:R-:W-:-:S13]  /*0f30*/  ISETP.NE.AND.EX P0, PT, RZ, UR5, PT, P0 ;  /* 0x00000005ff007c0c */ /* 0x000fda000bf05300 */
[----:B------:R-:W-:Y:S05]  /*0f40*/  @!P0 BRA `(.L_x_11) ;  /* 0x00000000001c8947 */ /* 0x000fea0003800000 */
[----:B------:R-:W0:Y:S02]  /*0f50*/  LDC.64 R12, c[0x0][0x698] ;  /* 0x0001a600ff0c7b82 */ /* 0x000e240000000a00 */
[----:B0-----:R-:W2:Y:S02]  /*0f60*/  LDG.E.64 R12, desc[UR14][R12.64] ;  /* 0x0000000e0c0c7981 */ /* 0x001ea4000c1e1b00 */
[----:B--2---:R-:W-:-:S04]  /*0f70*/  ISETP.NE.U32.AND P0, PT, R12, RZ, PT ;  /* 0x000000ff0c00720c */ /* 0x004fc80003f05070 */
[----:B------:R-:W-:-:S13]  /*0f80*/  ISETP.NE.AND.EX P0, PT, R13, RZ, PT, P0 ;  /* 0x000000ff0d00720c */ /* 0x000fda0003f05300 */
[----:B------:R-:W-:Y:S05]  /*0f90*/  @!P0 BRA `(.L_x_11) ;  /* 0x0000000000088947 */ /* 0x000fea0003800000 */
[----:B------:R0:W5:Y:S01]  /*0fa0*/  LD.E R11, desc[UR14][R12.64] ;  /* 0x0000000e0c0b7980 */ /* 0x000162000c101900 */
[----:B------:R-:W-:Y:S05]  /*0fb0*/  BRA `(.L_x_12) ;  /* 0x0000000000207947 */ /* 0x000fea0003800000 */
.L_x_11:
[----:B------:R-:W-:Y:S02]  /*0fc0*/  ULDC.64 UR4, c[0x0][0x688] ;  /* 0x0001a20000047ab9 */ /* 0x000fe40000000a00 */
[----:B------:R-:W-:-:S04]  /*0fd0*/  ISETP.NE.U32.AND P0, PT, RZ, UR4, PT ;  /* 0x00000004ff007c0c */ /* 0x000fc8000bf05070 */
[----:B------:R-:W-:-:S13]  /*0fe0*/  ISETP.NE.AND.EX P0, PT, RZ, UR5, PT, P0 ;  /* 0x00000005ff007c0c */ /* 0x000fda000bf05300 */
[----:B------:R-:W-:Y:S05]  /*0ff0*/  @!P0 BRA `(.L_x_13) ;  /* 0x00000000000c8947 */ /* 0x000fea0003800000 */
[----:B------:R-:W0:Y:S02]  /*1000*/  LDC.64 R12, c[0x0][0x688] ;  /* 0x0001a200ff0c7b82 */ /* 0x000e240000000a00 */
[----:B0-----:R1:W5:Y:S01]  /*1010*/  LDG.E R11, desc[UR14][R12.64] ;  /* 0x0000000e0c0b7981 */ /* 0x001362000c1e1900 */
[----:B------:R-:W-:Y:S05]  /*1020*/  BRA `(.L_x_12) ;  /* 0x0000000000047947 */ /* 0x000fea0003800000 */
.L_x_13:
[----:B------:R-:W2:Y:S02]  /*1030*/  LDC R11, c[0x0][0x680] ;  /* 0x0001a000ff0b7b82 */ /* 0x000ea40000000800 */
.L_x_12:
[----:B------:R-:W-:Y:S02]  /*1040*/  ULDC.64 UR4, c[0x0][0x6a0] ;  /* 0x0001a80000047ab9 */ /* 0x000fe40000000a00 */
[----:B------:R-:W-:-:S04]  /*1050*/  ISETP.NE.U32.AND P0, PT, RZ, UR4, PT ;  /* 0x00000004ff007c0c */ /* 0x000fc8000bf05070 */
[----:B------:R-:W-:-:S13]  /*1060*/  ISETP.NE.AND.EX P0, PT, RZ, UR5, PT, P0 ;  /* 0x00000005ff007c0c */ /* 0x000fda000bf05300 */
[----:B------:R-:W-:Y:S05]  /*1070*/  @!P0 BRA `(.L_x_14) ;  /* 0x00000000001c8947 */ /* 0x000fea0003800000 */
[----:B01----:R-:W0:Y:S02]  /*1080*/  LDC.64 R12, c[0x0][0x6a0] ;  /* 0x0001a800ff0c7b82 */ /* 0x003e240000000a00 */
[----:B0-----:R-:W3:Y:S02]  /*1090*/  LDG.E.64 R12, desc[UR14][R12.64] ;  /* 0x0000000e0c0c7981 */ /* 0x001ee4000c1e1b00 */
[----:B---3--:R-:W-:-:S04]  /*10a0*/  ISETP.NE.U32.AND P0, PT, R12, RZ, PT ;  /* 0x000000ff0c00720c */ /* 0x008fc80003f05070 */
[----:B------:R-:W-:-:S13]  /*10b0*/  ISETP.NE.AND.EX P0, PT, R13, RZ, PT, P0 ;  /* 0x000000ff0d00720c */ /* 0x000fda0003f05300 */
[----:B------:R-:W-:Y:S05]  /*10c0*/  @!P0 BRA `(.L_x_14) ;  /* 0x0000000000088947 */ /* 0x000fea0003800000 */
[----:B------:R0:W5:Y:S01]  /*10d0*/  LD.E R13, desc[UR14][R12.64] ;  /* 0x0000000e0c0d7980 */ /* 0x000162000c101900 */
[----:B------:R-:W-:Y:S05]  /*10e0*/  BRA `(.L_x_15) ;  /* 0x0000000000207947 */ /* 0x000fea0003800000 */
.L_x_14:
[----:B------:R-:W-:Y:S02]  /*10f0*/  ULDC.64 UR4, c[0x0][0x690] ;  /* 0x0001a40000047ab9 */ /* 0x000fe40000000a00 */
[----:B------:R-:W-:-:S04]  /*1100*/  ISETP.NE.U32.AND P0, PT, RZ, UR4, PT ;  /* 0x00000004ff007c0c */ /* 0x000fc8000bf05070 */
[----:B------:R-:W-:-:S13]  /*1110*/  ISETP.NE.AND.EX P0, PT, RZ, UR5, PT, P0 ;  /* 0x00000005ff007c0c */ /* 0x000fda000bf05300 */
[----:B------:R-:W-:Y:S05]  /*1120*/  @!P0 BRA `(.L_x_16) ;  /* 0x00000000000c8947 */ /* 0x000fea0003800000 */
[----:B01----:R-:W0:Y:S02]  /*1130*/  LDC.64 R12, c[0x0][0x690] ;  /* 0x0001a400ff0c7b82 */ /* 0x003e240000000a00 */
[----:B0-----:R1:W5:Y:S01]  /*1140*/  LDG.E R13, desc[UR14][R12.64] ;  /* 0x0000000e0c0d7981 */ /* 0x001362000c1e1900 */
[----:B------:R-:W-:Y:S05]  /*1150*/  BRA `(.L_x_15) ;  /* 0x0000000000047947 */ /* 0x000fea0003800000 */
.L_x_16:
[----:B01----:R-:W3:Y:S02]  /*1160*/  LDC R13, c[0x0][0x684] ;  /* 0x0001a100ff0d7b82 */ /* 0x003ee40000000800 */
.L_x_15:
[----:B------:R-:W-:-:S13]  /*1170*/  LOP3.LUT P0, RZ, R16, 0xff, RZ, 0xc0, !PT ;  /* 0x000000ff10ff7812 */ /* 0x000fda000780c0ff */
[----:B------:R-:W-:Y:S05]  /*1180*/  @!P0 EXIT ;  /* 0x000000000000894d */ /* 0x000fea0003800000 */
[----:B------:R-:W-:Y:S01]  /*1190*/  ULDC UR4, c[0x0][0x28c] ;  /* 0x0000a30000047ab9 */ /* 0x000fe20000000800 */
[----:B------:R-:W-:Y:S01]  /*11a0*/  LOP3.LUT R160, R4, 0x1, RZ, 0xfc, !PT ;  /* 0x0000000104a07812 */ /* 0x000fe200078efcff */
[----:B------:R-:W-:-:S04]  /*11b0*/  UIADD3 UR4, UR4, 0x7f, URZ ;  /* 0x0000007f04047890 */ /* 0x000fc8000fffe03f */
[----:B------:R-:W-:-:S04]  /*11c0*/  USHF.R.S32.HI UR5, URZ, 0x1f, UR4 ;  /* 0x0000001f3f057899 */ /* 0x000fc80008011404 */
[----:B------:R-:W-:-:S03]  /*11d0*/  ULEA.HI UR5, UR5, UR4, URZ, 0x7 ;  /* 0x0000000405057291 */ /* 0x000fc6000f8f383f */
[----:B------:R-:W-:Y:S01]  /*11e0*/  UMOV UR4, URZ ;  /* 0x0000003f00047c82 */ /* 0x000fe20008000000 */
[----:B------:R-:W-:-:S03]  /*11f0*/  USHF.R.S32.HI UR6, URZ, 0x7, UR5 ;  /* 0x000000073f067899 */ /* 0x000fc60008011405 */
[----:B------:R-:W-:-:S09]  /*1200*/  UMOV UR5, URZ ;  /* 0x0000003f00057c82 */ /* 0x000fd20008000000 */
.L_x_281:
[----:B01----:R-:W-:Y:S02]  /*1210*/  LOP3.LUT R12, R0, 0x80, RZ, 0xc0, !PT ;  /* 0x00000080000c7812 */ /* 0x003fe400078ec0ff */
[----:B------:R-:W-:Y:S02]  /*1220*/  CS2R R24, SRZ ;  /* 0x0000000000187805 */ /* 0x000fe4000001ff00 */
[----:B--2---:R-:W-:Y:S02]  /*1230*/  CS2R R26, SRZ ;  /* 0x00000000001a7805 */ /* 0x004fe4000001ff00 */
[----:B------:R-:W-:Y:S02]  /*1240*/  CS2R R28, SRZ ;  /* 0x00000000001c7805 */ /* 0x000fe4000001ff00 */
[----:B------:R-:W-:Y:S02]  /*1250*/  SHF.R.U32.HI R15, RZ, 0x7, R12 ;  /* 0x00000007ff0f7819 */ /* 0x000fe4000001160c */
[----:B------:R-:W-:-:S02]  /*1260*/  CS2R R30, SRZ ;  /* 0x00000000001e7805 */ /* 0x000fc4000001ff00 */
[----:B------:R-:W-:Y:S02]  /*1270*/  VIMNMX R12, RZ, UR6, PT ;  /* 0x00000006ff0c7c48 */ /* 0x000fe4000bfe0100 */
[----:B---3--:R-:W-:Y:S02]  /*1280*/  CS2R R32, SRZ ;  /* 0x0000000000207805 */ /* 0x008fe4000001ff00 */
[----:B------:R-:W-:Y:S02]  /*1290*/  CS2R R34, SRZ ;  /* 0x0000000000227805 */ /* 0x000fe4000001ff00 */
[----:B------:R-:W-:Y:S01]  /*12a0*/  CS2R R36, SRZ ;  /* 0x0000000000247805 */ /* 0x000fe2000001ff00 */
[----:B------:R-:W0:Y:S01]  /*12b0*/  SHFL.IDX PT, R15, R15, RZ, 0x1f ;  /* 0x00001fff0f0f7589 */ /* 0x000e2200000e0000 */
[----:B------:R-:W-:Y:S02]  /*12c0*/  IADD3 R12, -R12, UR6, RZ ;  /* 0x000000060c0c7c10 */ /* 0x000fe4000fffe1ff */
[----:B------:R-:W-:-:S02]  /*12d0*/  CS2R R38, SRZ ;  /* 0x0000000000267805 */ /* 0x000fc4000001ff00 */
[----:B------:R-:W-:Y:S02]  /*12e0*/  CS2R R40, SRZ ;  /* 0x0000000000287805 */ /* 0x000fe4000001ff00 */
[----:B------:R-:W-:Y:S02]  /*12f0*/  CS2R R42, SRZ ;  /* 0x00000000002a7805 */ /* 0x000fe4000001ff00 */
[----:B------:R-:W-:Y:S02]  /*1300*/  ISETP.GE.AND P0, PT, R12, 0x1, PT ;  /* 0x000000010c00780c */ /* 0x000fe40003f06270 */
[----:B------:R-:W-:Y:S02]  /*1310*/  CS2R R44, SRZ ;  /* 0x00000000002c7805 */ /* 0x000fe4000001ff00 */
[----:B------:R-:W-:Y:S02]  /*1320*/  CS2R R46, SRZ ;  /* 0x00000000002e7805 */ /* 0x000fe4000001ff00 */
[----:B------:R-:W-:-:S02]  /*1330*/  CS2R R48, SRZ ;  /* 0x0000000000307805 */ /* 0x000fc4000001ff00 */
[----:B------:R-:W-:Y:S02]  /*1340*/  CS2R R50, SRZ ;  /* 0x0000000000327805 */ /* 0x000fe4000001ff00 */
[----:B------:R-:W-:Y:S02]  /*1350*/  CS2R R52, SRZ ;  /* 0x0000000000347805 */ /* 0x000fe4000001ff00 */
[----:B------:R-:W-:Y:S02]  /*1360*/  CS2R R54, SRZ ;  /* 0x0000000000367805 */ /* 0x000fe4000001ff00 */
        /* <DEDUP_REMOVED lines=12> */
[----:B0-----:R-:W-:Y:S02]  /*1430*/  R2UR UR7, R15 ;  /* 0x000000000f0772ca */ /* 0x001fe400000e0000 */
        /* <DEDUP_REMOVED lines=35> */
[----:B------:R-:W-:Y:S01]  /*1670*/  CS2R R150, SRZ ;  /* 0x0000000000967805 */ /* 0x000fe2000001ff00 */
[----:B----45:R-:W-:Y:S06]  /*1680*/  @!P0 BRA `(.L_x_17) ;  /* 0x0000000400408947 */ /* 0x030fec0003800000 */
[----:B------:R-:W0:Y:S01]  /*1690*/  S2UR UR10, SR_CgaCtaId ;  /* 0x00000000000a79c3 */ /* 0x000e220000008800 */
[----:B------:R-:W-:Y:S01]  /*16a0*/  ULEA.HI UR8, UR7, UR7, URZ, 0x1 ;  /* 0x0000000707087291 */ /* 0x000fe2000f8f083f */
[----:B------:R-:W-:Y:S01]  /*16b0*/  IMAD.U32 R20, RZ, RZ, UR4 ;  /* 0x00000004ff147e24 */ /* 0x000fe2000f8e00ff */
[----:B------:R-:W-:Y:S01]  /*16c0*/  UMOV UR9, 0x400 ;  /* 0x0000040000097882 */ /* 0x000fe20000000000 */
[----:B------:R-:W-:Y:S01]  /*16d0*/  IMAD.U32 R15, RZ, RZ, UR5 ;  /* 0x00000005ff0f7e24 */ /* 0x000fe2000f8e00ff */
[----:B------:R-:W-:Y:S02]  /*16e0*/  ULOP3.LUT UR8, UR8, 0xffffe, URZ, 0xc0, !UPT ;  /* 0x000ffffe08087892 */ /* 0x000fe4000f8ec03f */
[----:B------:R-:W-:Y:S02]  /*16f0*/  UPLOP3.LUT UP0, UPT, UPT, UPT, UPT, 0x40, 0x0 ;  /* 0x000000000000789c */ /* 0x000fe40003f0e870 */
[----:B------:R-:W-:Y:S01]  /*1700*/  UIADD3 UR8, UR7, -UR8, URZ ;  /* 0x8000000807087290 */ /* 0x000fe2000fffe03f */
[----:B------:R-:W-:Y:S01]  /*1710*/  UMOV UR12, UR5 ;  /* 0x00000005000c7c82 */ /* 0x000fe20008000000 */
[----:B0-----:R-:W-:-:S04]  /*1720*/  ULEA UR9, UR10, UR9, 0x18 ;  /* 0x000000090a097291 */ /* 0x001fc8000f8ec03f */
[----:B------:R-:W-:-:S04]  /*1730*/  ULEA UR8, UR8, UR9, 0xc ;  /* 0x0000000908087291 */ /* 0x000fc8000f8e603f */
[----:B------:R-:W-:-:S04]  /*1740*/  UIADD3 UR8, UR8, 0x100, URZ ;  /* 0x0000010008087890 */ /* 0x000fc8000fffe03f */
[----:B------:R-:W-:-:S04]  /*1750*/  USHF.R.U32.HI UR8, URZ, 0x4, UR8 ;  /* 0x000000043f087899 */ /* 0x000fc80008011608 */
[----:B------:R-:W-:-:S12]  /*1760*/  ULOP3.LUT UR7, UR8, 0x3fff, URZ, 0xc0, !UPT ;  /* 0x00003fff08077892 */ /* 0x000fd8000f8ec03f */
.L_x_24:
[----:B------:R-:W-:-:S13]  /*1770*/  ISETP.NE.AND P1, PT, R160, 0x3, PT ;  /* 0x00000003a000780c */ /* 0x000fda0003f25270 */
[----:B01----:R-:W-:Y:S05]  /*1780*/  @!P1 BRA `(.L_x_18) ;  /* 0x0000000000049947 */ /* 0x003fea0003800000 */
[----:B------:R-:W-:Y:S01]  /*1790*/  BPT.TRAP 0x1 ;  /* 0x000000040000795c */ /* 0x000fe20000300000 */
.L_x_18:
[----:B------:R-:W0:Y:S01]  /*17a0*/  S2UR UR9, SR_CgaCtaId ;  /* 0x00000000000979c3 */ /* 0x000e220000008800 */
[----:B------:R-:W-:Y:S01]  /*17b0*/  UMOV UR8, 0x400 ;  /* 0x0000040000087882 */ /* 0x000fe20000000000 */
[----:B------:R-:W-:Y:S01]  /*17c0*/  SHF.L.U32 R18, R20, 0x1f, RZ ;  /* 0x0000001f14127819 */ /* 0x000fe200000006ff */
[----:B0-----:R-:W-:-:S04]  /*17d0*/  ULEA UR16, UR9, UR8, 0x18 ;  /* 0x0000000809107291 */ /* 0x001fc8000f8ec03f */
[----:B------:R-:W-:-:S09]  /*17e0*/  ULEA UR8, UR12, UR16, 0x3 ;  /* 0x000000100c087291 */ /* 0x000fd2000f8e183f */
[----:B------:R0:W1:Y:S01]  /*17f0*/  SYNCS.PHASECHK.TRANS64.TRYWAIT P0, [UR8], R18 ;  /* 0x00000012ff0075a7 */ /* 0x0000620008000148 */
[----:B------:R-:W-:Y:S05]  /*1800*/  @!P1 BRA `(.L_x_19) ;  /* 0x0000000000049947 */ /* 0x000fea0003800000 */
[----:B------:R-:W-:Y:S01]  /*1810*/  BPT.TRAP 0x1 ;  /* 0x000000040000795c */ /* 0x000fe20000300000 */
.L_x_19:
[C---:B------:R-:W-:Y:S02]  /*1820*/  IMAD.SHL.U32 R16, R0.reuse, 0x40, RZ ;  /* 0x0000004000107824 */ /* 0x040fe400078e00ff */
[C---:B------:R-:W-:Y:S02]  /*1830*/  IMAD.SHL.U32 R17, R0.reuse, 0x400, RZ ;  /* 0x0000040000117824 */ /* 0x040fe400078e00ff */
[----:B------:R-:W-:Y:S01]  /*1840*/  IMAD.SHL.U32 R19, R0, 0x20, RZ ;  /* 0x0000002000137824 */ /* 0x000fe200078e00ff */
[----:B------:R-:W-:-:S04]  /*1850*/  LOP3.LUT R16, R16, 0x3800, RZ, 0xc0, !PT ;  /* 0x0000380010107812 */ /* 0x000fc800078ec0ff */
[----:B------:R-:W-:Y:S01]  /*1860*/  LOP3.LUT R16, R16, 0x400, R17, 0xf8, !PT ;  /* 0x0000040010107812 */ /* 0x000fe200078ef811 */
[----:B------:R-:W-:-:S03]  /*1870*/  IMAD.SHL.U32 R17, R0, 0x10, RZ ;  /* 0x0000001000117824 */ /* 0x000fc600078e00ff */
[----:B------:R-:W-:Y:S01]  /*1880*/  LOP3.LUT R16, R16, 0x380, R19, 0xf8, !PT ;  /* 0x0000038010107812 */ /* 0x000fe200078ef813 */
[----:B-1----:R-:W-:Y:S06]  /*1890*/  @P0 BRA `(.L_x_20) ;  /* 0x0000000000080947 */ /* 0x002fec0003800000 */
[----:B------:R-:W1:Y:S02]  /*18a0*/  SYNCS.PHASECHK.TRANS64.TRYWAIT P0, [UR8], R18 ;  /* 0x00000012ff0075a7 */ /* 0x000e640008000148 */
[----:B-1----:R-:W-:Y:S05]  /*18b0*/  @!P0 BRA `(.L_x_21) ;  /* 0x000000b400548947 */ /* 0x002fea0003800000 */
.L_x_20:
[----:B------:R-:W-:Y:S01]  /*18c0*/  USHF.L.U32 UR8, UR12, 0xb, URZ ;  /* 0x0000000b0c087899 */ /* 0x000fe2000800063f */
[----:B------:R-:W-:Y:S01]  /*18d0*/  LOP3.LUT R16, R16, 0x20, R17, 0xf8, !PT ;  /* 0x0000002010107812 */ /* 0x000fe200078ef811 */
[----:B------:R-:W-:Y:S02]  /*18e0*/  UIADD3 UR9, UR16, 0xa100, URZ ;  /* 0x0000a10010097890 */ /* 0x000fe4000fffe03f */
[----:B------:R-:W-:Y:S02]  /*18f0*/  ULOP3.LUT UR13, UR7, 0x10000, URZ, 0xfc, !UPT ;  /* 0x00010000070d7892 */ /* 0x000fe4000f8efc3f */
[----:B------:R-:W-:Y:S01]  /*1900*/  LEA.HI R16, R16, UR8, RZ, 0x1d ;  /* 0x0000000810107c11 */ /* 0x000fe2000f8fe8ff */
[----:B------:R-:W-:Y:S02]  /*1910*/  USHF.R.U32.HI UR9, URZ, 0x4, UR9 ;  /* 0x000000043f097899 */ /* 0x000fe40008011609 */
[----:B------:R-:W-:Y:S02]  /*1920*/  ULEA UR13, UR12, UR13, 0x9 ;  /* 0x0000000d0c0d7291 */ /* 0x000fe4000f8e483f */
[----:B------:R-:W-:Y:S01]  /*1930*/  LDS R152, [R16+UR16+0x32100] ;  /* 0x0321001010987984 */ /* 0x000fe20008000800 */
[----:B------:R-:W-:Y:S01]  /*1940*/  ULOP3.LUT UR9, UR9, 0x3fff, URZ, 0xc0, !UPT ;  /* 0x00003fff09097892 */ /* 0x000fe2000f8ec03f */
[----:B------:R-:W-:-:S02]  /*1950*/  UMOV UR11, 0x40000040 ;  /* 0x40000040000b7882 */ /* 0x000fc40000000000 */
[----:B------:R-:W4:Y:S01]  /*1960*/  LDS R153, [R16+UR16+0x32108] ;  /* 0x0321081010997984 */ /* 0x000f220008000800 */
[----:B------:R-:W-:-:S04]  /*1970*/  ULOP3.LUT UR9, UR9, 0x10000, URZ, 0xfc, !UPT ;  /* 0x0001000009097892 */ /* 0x000fc8000f8efc3f */
[----:B------:R-:W-:-:S03]  /*1980*/  UIADD3 UR10, UR8, UR9, URZ ;  /* 0x00000009080a7290 */ /* 0x000fc6000fffe03f */
[----:B------:R-:W-:Y:S01]  /*1990*/  UMOV UR8, UR13 ;  /* 0x0000000d00087c82 */ /* 0x000fe20008000000 */
[----:B------:R-:W-:Y:S01]  /*19a0*/  UMOV UR9, 0x80000020 ;  /* 0x8000002000097882 */ /* 0x000fe20000000000 */
[----:B----4-:R-:W-:-:S06]  /*19b0*/  WARPGROUP.ARRIVE ;  /* 0x00000000000079c5 */ /* 0x010fcc0000000000 */
[----:B------:R-:W-:Y:S01]  /*19c0*/  IGMMA.SP.64x256x64.S8.S8 R24, gdesc[UR8], R24, UP0, R152 ;  /* 0x06809800081879f1 */ /* 0x000fe2000bf41218 */
[----:B------:R-:W-:Y:S02]  /*19d0*/  UIADD3 UR8, UR13, 0x2, URZ ;  /* 0x000000020d087890 */ /* 0x000fe4000fffe03f */
[----:B------:R-:W-:Y:S01]  /*19e0*/  UIADD3 UR10, UR10, 0x4, URZ ;  /* 0x000000040a0a7890 */ /* 0x000fe2000fffe03f */
[----:B------:R-:W-:Y:S01]  /*19f0*/  UMOV UR9, 0x80000020 ;  /* 0x8000002000097882 */ /* 0x000fe20000000000 */
[----:B------:R-:W-:-:S07]  /*1a00*/  UMOV UR11, 0x40000040 ;  /* 0x40000040000b7882 */ /* 0x000fce0000000000 */
[----:B------:R-:W-:Y:S03]  /*1a10*/  IGMMA.SP.64x256x64.S8.S8 R24, gdesc[UR8], R24, R153, gsb0 ;  /* 0x06809900081879f1 */ /* 0x000fe60008041218 */
[----:B------:R-:W-:Y:S02]  /*1a20*/  WARPGROUP.DEPBAR.LE gsb0, 0x0 ;  /* 0x00008000000079c5 */ /* 0x000fe40000010000 */
[----:B------:R-:W-:Y:S05]  /*1a30*/  @!P1 BRA `(.L_x_22) ;  /* 0x0000000000049947 */ /* 0x000fea0003800000 */
[----:B------:R-:W-:Y:S01]  /*1a40*/  BPT.TRAP 0x1 ;  /* 0x000000040000795c */ /* 0x000fe20000300000 */
.L_x_22:
[----:B------:R-:W-:-:S13]  /*1a50*/  LOP3.LUT P0, RZ, R6, R5, RZ, 0xc0, !PT ;  /* 0x0000000506ff7212 */ /* 0x000fda000780c0ff */
[----:B------:R-:W-:-:S05]  /*1a60*/  @P0 LEA R16, R15, UR16, 0x3 ;  /* 0x000000100f100c11 */ /* 0x000fca000f8e18ff */
[----:B------:R-:W-:-:S05]  /*1a70*/  @P0 VIADD R16, R16, 0x28 ;  /* 0x0000002810100836 */ /* 0x000fca0000000000 */
[----:B------:R-:W-:-:S04]  /*1a80*/  @P0 PRMT R16, R7, 0x654, R16 ;  /* 0x0000065407100816 */ /* 0x000fc80000000010 */
[----:B------:R4:W-:Y:S01]  /*1a90*/  @P0 SYNCS.ARRIVE.TRANS64.RED.A1T0 RZ, [R16+URZ], RZ ;  /* 0x000000ff10ff09a7 */ /* 0x0009e2000810043f */
[----:B------:R-:W-:-:S13]  /*1aa0*/  ISETP.GT.U32.AND P0, PT, R4, 0x1, PT ;  /* 0x000000010400780c */ /* 0x000fda0003f04070 */
[----:B----4-:R-:W-:Y:S05]  /*1ab0*/  @P0 BRA `(.L_x_23) ;  /* 0x0000000000040947 */ /* 0x010fea0003800000 */
[----:B------:R-:W-:Y:S01]  /*1ac0*/  BPT.TRAP 0x1 ;  /* 0x000000040000795c */ /* 0x000fe20000300000 */
.L_x_23:
[----:B------:R-:W-:Y:S01]  /*1ad0*/  UIADD3 UR12, UR12, 0x1, URZ ;  /* 0x000000010c0c7890 */ /* 0x000fe2000fffe03f */
[C---:B------:R-:W-:Y:S01]  /*1ae0*/  ISETP.GT.AND P1, PT, R12.reuse, 0x1, PT ;  /* 0x000000010c00780c */ /* 0x040fe20003f24270 */
[----:B------:R-:W-:Y:S02]  /*1af0*/  VIADD R15, R15, 0x1 ;  /* 0x000000010f0f7836 */ /* 0x000fe40000000000 */
[----:B------:R-:W-:Y:S01]  /*1b00*/  UISETP.NE.AND UP0, UPT, UR12, 0x5, UPT ;  /* 0x000000050c00788c */ /* 0x000fe2000bf05270 */
[----:B------:R-:W-:Y:S02]  /*1b10*/  VIADD R12, R12, 0xffffffff ;  /* 0xffffffff0c0c7836 */ /* 0x000fe40000000000 */
[C---:B------:R-:W-:Y:S01]  /*1b20*/  ISETP.NE.AND P0, PT, R15.reuse, 0x5, PT ;  /* 0x000000050f00780c */ /* 0x040fe20003f05270 */
[----:B------:R-:W-:Y:S02]  /*1b30*/  USEL UR8, URZ, 0x1, UP0 ;  /* 0x000000013f087887 */ /* 0x000fe40008000000 */
[----:B------:R-:W-:Y:S01]  /*1b40*/  USEL UR12, UR12, URZ, UP0 ;  /* 0x0000003f0c0c7287 */ /* 0x000fe20008000000 */
[----:B------:R-:W-:Y:S01]  /*1b50*/  SEL R15, R15, RZ, P0 ;  /* 0x000000ff0f0f7207 */ /* 0x000fe20000000000 */
[----:B------:R-:W-:-:S02]  /*1b60*/  UPLOP3.LUT UP0, UPT, UPT, UPT, UPT, 0x80, 0x0 ;  /* 0x000000000000789c */ /* 0x000fc40003f0f070 */
[----:B------:R-:W-:Y:S01]  /*1b70*/  LOP3.LUT R20, R20, UR8, RZ, 0x3c, !PT ;  /* 0x0000000814147c12 */ /* 0x000fe2000f8e3cff */
[----:B------:R-:W-:Y:S08]  /*1b80*/  @P1 BRA `(.L_x_24) ;  /* 0xfffffff800f81947 */ /* 0x000ff0000383ffff */
.L_x_17:
[----:B------:R-:W4:Y:S01]  /*1b90*/  LDC R20, c[0x0][0x288] ;  /* 0x0000a200ff147b82 */ /* 0x000f220000000800 */
[----:B------:R-:W-:Y:S01]  /*1ba0*/  LOP3.LUT R12, R0, 0x60, RZ, 0xc0, !PT ;  /* 0x00000060000c7812 */ /* 0x000fe200078ec0ff */
[----:B------:R-:W-:Y:S01]  /*1bb0*/  IMAD.SHL.U32 R21, R10, 0x100, RZ ;  /* 0x000001000a157824 */ /* 0x000fe200078e00ff */
[----:B------:R-:W-:Y:S01]  /*1bc0*/  SHF.R.U32.HI R15, RZ, 0x2, R0 ;  /* 0x00000002ff0f7819 */ /* 0x000fe20000011600 */
[----:B------:R-:W-:Y:S01]  /*1bd0*/  UIADD3 UR5, UR6, UR5, URZ ;  /* 0x0000000506057290 */ /* 0x000fe2000fffe03f */
[----:B------:R-:W-:Y:S01]  /*1be0*/  SHF.R.U32.HI R12, RZ, 0x5, R12 ;  /* 0x00000005ff0c7819 */ /* 0x000fe2000001160c */
[----:B------:R-:W-:Y:S01]  /*1bf0*/  ULDC UR12, c[0x0][0x284] ;  /* 0x0000a100000c7ab9 */ /* 0x000fe20000000800 */
[----:B------:R-:W-:Y:S01]  /*1c00*/  LOP3.LUT R15, R15, 0x7, RZ, 0xc0, !PT ;  /* 0x000000070f0f7812 */ /* 0x000fe200078ec0ff */
[----:B------:R-:W-:Y:S01]  /*1c10*/  UISETP.GT.U32.AND UP0, UPT, UR5, 0x4, UPT ;  /* 0x000000040500788c */ /* 0x000fe2000bf04070 */
[----:B------:R-:W-:Y:S01]  /*1c20*/  SHF.R.U32.HI R17, RZ, 0x1, R0 ;  /* 0x00000001ff117819 */ /* 0x000fe20000011600 */
[----:B------:R-:W-:Y:S01]  /*1c30*/  IMAD.SHL.U32 R16, R12, 0x10, RZ ;  /* 0x000000100c107824 */ /* 0x000fe200078e00ff */
[----:B------:R-:W-:Y:S01]  /*1c40*/  SHF.R.S32.HI R22, RZ, 0x1f, R9 ;  /* 0x0000001fff167819 */ /* 0x000fe20000011409 */
[----:B------:R-:W-:Y:S01]  /*1c50*/  UISETP.LT.U32.AND UP0, UPT, UR6, 0x5, UP0 ;  /* 0x000000050600788c */ /* 0x000fe20008701070 */
[----:B------:R-:W-:-:S02]  /*1c60*/  WARPGROUP.DEPBAR.LE gsb0, 0x0 ;  /* 0x00008000000079c5 */ /* 0x000fc40000010000 */
[--C-:B------:R-:W-:Y:S01]  /*1c70*/  LOP3.LUT R16, R16, 0xfffffff0, R15.reuse, 0xe2, !PT ;  /* 0xfffffff010107812 */ /* 0x100fe200078ee20f */
[----:B------:R-:W-:Y:S01]  /*1c80*/  IMAD R15, R12, -0x10, -R15 ;  /* 0xfffffff00c0f7824 */ /* 0x000fe200078e0a0f */
[----:B------:R-:W-:Y:S01]  /*1c90*/  LOP3.LUT R12, R8, 0x1, RZ, 0xc0, !PT ;  /* 0x00000001080c7812 */ /* 0x000fe200078ec0ff */
[----:B------:R-:W-:Y:S01]  /*1ca0*/  UISETP.GE.U32.AND UP1, UPT, UR6, 0x5, UPT ;  /* 0x000000050600788c */ /* 0x000fe2000bf26070 */
[----:B------:R-:W-:Y:S01]  /*1cb0*/  LOP3.LUT R16, R16, 0x40, R17, 0xf8, !PT ;  /* 0x0000004010107812 */ /* 0x000fe200078ef811 */
[----:B------:R-:W-:Y:S01]  /*1cc0*/  IMAD.SHL.U32 R17, R14, 0x80, RZ ;  /* 0x000000800e117824 */ /* 0x000fe200078e00ff */
[----:B------:R-:W-:Y:S01]  /*1cd0*/  ULDC.64 UR10, c[0x0][0x6d0] ;  /* 0x0001b400000a7ab9 */ /* 0x000fe20000000a00 */
[----:B------:R-:W-:Y:S01]  /*1ce0*/  UIMAD.WIDE.U32 UR8, UR5, -0x33333333, URZ ;  /* 0xcccccccd050878a5 */ /* 0x000fe2000f8e003f */
[----:B01----:R-:W-:Y:S01]  /*1cf0*/  IMAD R18, R12, -0x40, R15 ;  /* 0xffffffc00c127824 */ /* 0x003fe200078e020f */
[----:B----4-:R-:W-:Y:S01]  /*1d00*/  ISETP.GE.AND P0, PT, R21, R20, PT ;  /* 0x000000141500720c */ /* 0x010fe20003f06270 */
[----:B------:R-:W-:Y:S01]  /*1d10*/  USEL UR7, URZ, 0x1, !UP0 ;  /* 0x000000013f077887 */ /* 0x000fe2000c000000 */
[----:B------:R-:W-:Y:S01]  /*1d20*/  LOP3.LUT R154, R16, R17, RZ, 0xfc, !PT ;  /* 0x00000011109a7212 */ /* 0x000fe200078efcff */
[----:B------:R-:W-:Y:S01]  /*1d30*/  IMAD R14, R22, UR10, RZ ;  /* 0x0000000a160e7c24 */ /* 0x000fe2000f8e02ff */
[----:B------:R-:W-:Y:S01]  /*1d40*/  ISETP.GE.OR P0, PT, R17, UR12, P0 ;  /* 0x0000000c11007c0c */ /* 0x000fe20008706670 */
[----:B------:R-:W-:Y:S01]  /*1d50*/  USHF.R.U32.HI UR8, URZ, 0x2, UR9 ;  /* 0x000000023f087899 */ /* 0x000fe20008011609 */
[----:B------:R-:W-:Y:S01]  /*1d60*/  SHF.R.S32.HI R155, RZ, 0x1f, R154 ;  /* 0x0000001fff9b7819 */ /* 0x000fe2000001149a */
[----:B------:R-:W-:Y:S01]  /*1d70*/  ULOP3.LUT UR4, UR4, UR7, URZ, 0x3c, !UPT ;  /* 0x0000000704047292 */ /* 0x000fe2000f8e3c3f */
[----:B------:R-:W-:Y:S01]  /*1d80*/  LOP3.LUT R12, R0, 0x3, RZ, 0xc0, !PT ;  /* 0x00000003000c7812 */ /* 0x000fe200078ec0ff */
[C---:B------:R-:W-:Y:S01]  /*1d90*/  IMAD R19, R9.reuse, UR11, R14 ;  /* 0x0000000b09137c24 */ /* 0x040fe2000f8e020e */
[----:B------:R-:W-:Y:S01]  /*1da0*/  UIMAD UR5, UR8, -0x5, UR5 ;  /* 0xfffffffb080578a4 */ /* 0x000fe2000f8e0205 */
[----:B------:R-:W-:Y:S01]  /*1db0*/  IMAD.WIDE.U32 R14, R9, UR10, R154 ;  /* 0x0000000a090e7c25 */ /* 0x000fe2000f8e009a */
[----:B------:R-:W-:-:S03]  /*1dc0*/  @UP1 ULOP3.LUT UR4, UR4, 0x1, UR8, 0x78, !UPT ;  /* 0x0000000104041892 */ /* 0x000fc6000f8e7808 */
[----:B------:R-:W-:Y:S01]  /*1dd0*/  IMAD R16, R12, -0x2, R20 ;  /* 0xfffffffe0c107824 */ /* 0x000fe200078e0214 */
[----:B------:R-:W-:Y:S01]  /*1de0*/  IADD3 R12, -R17, UR12, R18 ;  /* 0x0000000c110c7c10 */ /* 0x000fe2000fffe112 */
[----:B------:R-:W-:Y:S02]  /*1df0*/  IMAD.IADD R19, R15, 0x1, R19 ;  /* 0x000000010f137824 */ /* 0x000fe400078e0213 */
[----:B------:R-:W-:Y:S02]  /*1e00*/  IMAD.MOV.U32 R18, RZ, RZ, R14 ;  /* 0x000000ffff127224 */ /* 0x000fe400078e000e */
[----:B------:R-:W-:Y:S02]  /*1e10*/  IMAD.IADD R15, R16, 0x1, -R21 ;  /* 0x00000001100f7824 */ /* 0x000fe400078e0a15 */
[----:B------:R-:W-:Y:S01]  /*1e20*/  IMAD.MOV.U32 R14, RZ, RZ, -0x1 ;  /* 0xffffffffff0e7424 */ /* 0x000fe200078e00ff */
[----:B------:R-:W-:Y:S06]  /*1e30*/  @P0 BRA `(.L_x_25) ;  /* 0x0000009000880947 */ /* 0x000fec0003800000 */
[----:B------:R-:W0:Y:S01]  /*1e40*/  LDC.64 R16, c[0x0][0x6c8] ;  /* 0x0001b200ff107b82 */ /* 0x000e220000000a00 */
[----:B------:R-:W-:Y:S01]  /*1e50*/  IMAD.WIDE R20, R10, 0x100, RZ ;  /* 0x000001000a147825 */ /* 0x000fe200078e02ff */
[----:B---3-5:R-:W-:Y:S01]  /*1e60*/  ISETP.NE.AND P1, PT, R13, RZ, PT ;  /* 0x000000ff0d00720c */ /* 0x028fe20003f25270 */
[----:B------:R-:W-:Y:S01]  /*1e70*/  BSSY B0, `(.L_x_25) ;  /* 0x000091e000007945 */ /* 0x000fe20003800000 */
[----:B------:R-:W-:Y:S01]  /*1e80*/  ISETP.GT.AND P0, PT, R15, RZ, PT ;  /* 0x000000ff0f00720c */ /* 0x000fe20003f04270 */
[----:B------:R-:W-:-:S03]  /*1e90*/  IMAD.SHL.U32 R23, R0, 0x2, RZ ;  /* 0x0000000200177824 */ /* 0x000fc600078e00ff */
[----:B------:R-:W-:Y:S02]  /*1ea0*/  ISETP.GT.AND P5, PT, R12, RZ, P0 ;  /* 0x000000ff0c00720c */ /* 0x000fe400007a4270 */
[----:B------:R-:W-:Y:S01]  /*1eb0*/  LOP3.LUT R163, R20, 0x6, R23, 0xf8, !PT ;  /* 0x0000000614a37812 */ /* 0x000fe200078ef817 */
[----:B0-----:R-:W-:-:S04]  /*1ec0*/  IMAD R10, R21, R16, RZ ;  /* 0x00000010150a7224 */ /* 0x001fc800078e02ff */
[----:B------:R-:W-:-:S04]  /*1ed0*/  IMAD.WIDE.U32 R156, R163, R16, R18 ;  /* 0x00000010a39c7225 */ /* 0x000fc800078e0012 */
[----:B------:R-:W-:-:S04]  /*1ee0*/  IMAD R19, R163, R17, R10 ;  /* 0x00000011a3137224 */ /* 0x000fc800078e020a */
[----:B------:R-:W-:Y:S01]  /*1ef0*/  IMAD.IADD R165, R157, 0x1, R19 ;  /* 0x000000019da57824 */ /* 0x000fe200078e0213 */
[----:B------:R-:W-:Y:S06]  /*1f00*/  @!P1 BRA `(.L_x_26) ;  /* 0x0000006400549947 */ /* 0x000fec0003800000 */
[----:B------:R-:W-:Y:S01]  /*1f10*/  ULDC.64 UR8, c[0x0][0x6b8] ;  /* 0x0001ae0000087ab9 */ /* 0x000fe20000000a00 */
[----:B------:R-:W-:Y:S01]  /*1f20*/  ULDC.64 UR12, c[0x0][0x6b0] ;  /* 0x0001ac00000c7ab9 */ /* 0x000fe20000000a00 */
[----:B------:R-:W-:Y:S01]  /*1f30*/  IMAD R10, R22, UR8, RZ ;  /* 0x00000008160a7c24 */ /* 0x000fe2000f8e02ff */
[----:B------:R-:W-:Y:S01]  /*1f40*/  ULDC.64 UR16, c[0x0][0x6a8] ;  /* 0x0001aa0000107ab9 */ /* 0x000fe20000000a00 */
[C---:B------:R-:W-:Y:S01]  /*1f50*/  IMAD.WIDE.U32 R22, R9.reuse, UR8, R154 ;  /* 0x0000000809167c25 */ /* 0x040fe2000f8e009a */
[----:B------:R-:W0:Y:S01]  /*1f60*/  LDC.64 R152, c[0x0][0x6b0] ;  /* 0x0001ac00ff987b82 */ /* 0x000e220000000a00 */
[----:B------:R-:W-:Y:S02]  /*1f70*/  ULDC.64 UR10, c[0x0][0x6c0] ;  /* 0x0001b000000a7ab9 */ /* 0x000fe40000000a00 */
[----:B------:R-:W-:Y:S02]  /*1f80*/  IMAD R161, R9, UR9, R10 ;  /* 0x0000000909a17c24 */ /* 0x000fe4000f8e020a */
[----:B------:R-:W-:-:S02]  /*1f90*/  IMAD R20, R21, UR12, RZ ;  /* 0x0000000c15147c24 */ /* 0x000fc4000f8e02ff */
[----:B------:R-:W-:Y:S02]  /*1fa0*/  IMAD.IADD R23, R23, 0x1, R161 ;  /* 0x0000000117177824 */ /* 0x000fe400078e02a1 */
[C---:B------:R-:W-:Y:S02]  /*1fb0*/  IMAD R159, R163.reuse, UR13, R20 ;  /* 0x0000000da39f7c24 */ /* 0x040fe4000f8e0214 */
[----:B------:R-:W-:-:S04]  /*1fc0*/  IMAD.WIDE.U32 R18, R163, UR12, R22 ;  /* 0x0000000ca3127c25 */ /* 0x000fc8000f8e0016 */
[----:B------:R-:W-:Y:S01]  /*1fd0*/  IMAD.IADD R19, R19, 0x1, R159 ;  /* 0x0000000113137824 */ /* 0x000fe200078e029f */
[----:B------:R-:W-:-:S04]  /*1fe0*/  LEA R20, P1, R18, UR16, 0x2 ;  /* 0x0000001012147c11 */ /* 0x000fc8000f8210ff */
[----:B------:R-:W-:-:S05]  /*1ff0*/  LEA.HI.X R21, R18, UR17, R19, 0x2, P1 ;  /* 0x0000001112157c11 */ /* 0x000fca00088f1413 */
[----:B------:R-:W3:Y:S01]  /*2000*/  @P5 LDG.E.LTC128B R10, desc[UR14][R20.64] ;  /* 0x0000000e140a5981 */ /* 0x000ee2000c1e1920 */
[----:B------:R-:W-:Y:S01]  /*2010*/  LEA R18, P1, R156, UR10, 0x2 ;  /* 0x0000000a9c127c11 */ /* 0x000fe2000f8210ff */
[----:B0-----:R-:W-:Y:S01]  /*2020*/  IMAD.WIDE.U32 R152, R163, UR12, R152 ;  /* 0x0000000ca3987c25 */ /* 0x001fe2000f8e0098 */
[----:B------:R-:W-:Y:S01]  /*2030*/  BSSY B1, `(.L_x_27) ;  /* 0x0000014000017945 */ /* 0x000fe20003800000 */
[----:B------:R-:W-:Y:S02]  /*2040*/  ISETP.GT.AND P0, PT, R12, 0x8, P0 ;  /* 0x000000080c00780c */ /* 0x000fe40000704270 */
[----:B------:R-:W-:Y:S02]  /*2050*/  LEA.HI.X R19, R156, UR11, R165, 0x2, P1 ;  /* 0x0000000b9c137c11 */ /* 0x000fe400088f14a5 */
[----:B------:R-:W-:Y:S02]  /*2060*/  ISETP.GT.AND P1, PT, R15, 0x1, PT ;  /* 0x000000010f00780c */ /* 0x000fe40003f24270 */
[----:B------:R-:W-:Y:S01]  /*2070*/  IADD3 R158, P4, R154, R152, RZ ;  /* 0x000000989a9e7210 */ /* 0x000fe20007f9e0ff */
[----:B---3--:R-:W-:-:S04]  /*2080*/  IMAD R157, R10, R13, RZ ;  /* 0x0000000d0a9d7224 */ /* 0x008fc800078e02ff */
[----:B--2---:R-:W-:Y:S01]  /*2090*/  IMAD R165, R24, R11, R157 ;  /* 0x0000000b18a57224 */ /* 0x004fe200078e029d */
[----:B------:R-:W-:Y:S01]  /*20a0*/  IADD3 R24, P2, R22, R152, RZ ;  /* 0x0000009816187210 */ /* 0x000fe20007f5e0ff */
[----:B------:R-:W-:Y:S01]  /*20b0*/  IMAD.WIDE.U32 R156, R163, UR12, R154 ;  /* 0x0000000ca39c7c25 */ /* 0x000fe2000f8e009a */
[----:B------:R-:W-:Y:S02]  /*20c0*/  LEA R22, P6, R16, R18, 0x2 ;  /* 0x0000001210167211 */ /* 0x000fe400078c10ff */
[----:B------:R0:W-:Y:S01]  /*20d0*/  @P5 STG.E desc[UR14][R18.64], R165 ;  /* 0x000000a512005986 */ /* 0x0001e2000c10190e */
[----:B------:R-:W-:Y:S01]  /*20e0*/  ISETP.GT.AND P5, PT, R12, RZ, P1 ;  /* 0x000000ff0c00720c */ /* 0x000fe20000fa4270 */
[C---:B------:R-:W-:Y:S02]  /*20f0*/  IMAD.IADD R163, R159.reuse, 0x1, R153 ;  /* 0x000000019fa37824 */ /* 0x040fe400078e0299 */
[----:B------:R-:W-:Y:S02]  /*2100*/  IMAD.IADD R157, R159, 0x1, R157 ;  /* 0x000000019f9d7824 */ /* 0x000fe400078e029d */
[----:B------:R-:W-:Y:S01]  /*2110*/  IMAD.X R153, R163, 0x1, R23, P2 ;  /* 0x00000001a3997824 */ /* 0x000fe200010e0617 */
[----:B------:R-:W-:Y:S01]  /*2120*/  LEA R152, P2, R24, UR16, 0x2 ;  /* 0x0000001018987c11 */ /* 0x000fe2000f8410ff */
[----:B------:R-:W-:-:S03]  /*2130*/  IMAD.WIDE.U32 R156, R9, UR8, R156 ;  /* 0x00000008099c7c25 */ /* 0x000fc6000f8e009c */
[----:B------:R-:W-:-:S03]  /*2140*/  LEA.HI.X R153, R24, UR17, R153, 0x2, P2 ;  /* 0x0000001118997c11 */ /* 0x000fc600090f1499 */
[----:B0-----:R-:W-:Y:S06]  /*2150*/  @!P5 BRA `(.L_x_28) ;  /* 0x000000000004d947 */ /* 0x001fec0003800000 */
[----:B------:R0:W5:Y:S02]  /*2160*/  LDG.E.LTC128B R10, desc[UR14][R152.64] ;  /* 0x0000000e980a7981 */ /* 0x000164000c1e1920 */
.L_x_28:
[----:B------:R-:W-:Y:S05]  /*2170*/  BSYNC B1 ;  /* 0x0000000000017941 */ /* 0x000fea0003800000 */
.L_x_27:
[----:B-----5:R-:W-:Y:S01]  /*2180*/  IMAD R154, R10, R13, RZ ;  /* 0x0000000d0a9a7224 */ /* 0x020fe200078e02ff */
[----:B------:R-:W-:Y:S01]  /*2190*/  LEA.HI.X R23, R16, R19, R17, 0x2, P6 ;  /* 0x0000001310177211 */ /* 0x000fe200030f1411 */
[----:B------:R-:W-:Y:S01]  /*21a0*/  IMAD.IADD R157, R161, 0x1, R157 ;  /* 0x00000001a19d7824 */ /* 0x000fe200078e029d */
[C---:B------:R-:W-:Y:S01]  /*21b0*/  LEA R24, P2, R156.reuse, UR16, 0x2 ;  /* 0x000000109c187c11 */ /* 0x040fe2000f8410ff */
[----:B------:R-:W-:Y:S01]  /*21c0*/  IMAD R165, R25, R11, R154 ;  /* 0x0000000b19a57224 */ /* 0x000fe200078e029a */
[----:B------:R-:W-:Y:S01]  /*21d0*/  BSSY B1, `(.L_x_29) ;  /* 0x0000006000017945 */ /* 0x000fe20003800000 */
[----:B------:R-:W-:Y:S01]  /*21e0*/  IMAD.X R159, R155, 0x1, R163, P4 ;  /* 0x000000019b9f7824 */ /* 0x000fe200020e06a3 */
[----:B------:R-:W-:Y:S02]  /*21f0*/  LEA.HI.X R25, R156, UR17, R157, 0x2, P2 ;  /* 0x000000119c197c11 */ /* 0x000fe400090f149d */
[----:B------:R1:W-:Y:S01]  /*2200*/  @P5 STG.E desc[UR14][R22.64], R165 ;  /* 0x000000a516005986 */ /* 0x0003e2000c10190e */
[----:B------:R-:W-:Y:S06]  /*2210*/  @!P0 BRA `(.L_x_30) ;  /* 0x0000000000048947 */ /* 0x000fec0003800000 */
[----:B------:R2:W5:Y:S02]  /*2220*/  LDG.E.LTC128B R10, desc[UR14][R24.64+0x20] ;  /* 0x0000200e180a7981 */ /* 0x000564000c1e1920 */
.L_x_30:
[----:B------:R-:W-:Y:S05]  /*2230*/  BSYNC B1 ;  /* 0x0000000000017941 */ /* 0x000fea0003800000 */
.L_x_29:
[----:B-----5:R-:W-:Y:S01]  /*2240*/  IMAD R154, R10, R13, RZ ;  /* 0x0000000d0a9a7224 */ /* 0x020fe200078e02ff */
[----:B------:R-:W-:Y:S01]  /*2250*/  ISETP.GT.AND P1, PT, R12, 0x8, P1 ;  /* 0x000000080c00780c */ /* 0x000fe20000f24270 */
[----:B--2---:R-:W-:Y:S01]  /*2260*/  IMAD.WIDE.U32 R24, R9, UR8, R158 ;  /* 0x0000000809187c25 */ /* 0x004fe2000f8e009e */
[----:B------:R-:W-:Y:S01]  /*2270*/  ISETP.GT.AND P2, PT, R15, 0x8, PT ;  /* 0x000000080f00780c */ /* 0x000fe20003f44270 */
[----:B------:R-:W-:Y:S01]  /*2280*/  USHF.L.U64.HI UR10, UR12, 0x5, UR13 ;  /* 0x000000050c0a7899 */ /* 0x000fe2000801020d */
[----:B------:R-:W-:Y:S01]  /*2290*/  BSSY B1, `(.L_x_31) ;  /* 0x000000a000017945 */ /* 0x000fe20003800000 */
[----:B------:R-:W-:Y:S01]  /*22a0*/  IMAD R157, R26, R11, R154 ;  /* 0x0000000b1a9d7224 */ /* 0x000fe200078e029a */
[----:B------:R-:W-:Y:S01]  /*22b0*/  LEA R154, P5, R24, UR16, 0x2 ;  /* 0x00000010189a7c11 */ /* 0x000fe2000f8a10ff */
[----:B------:R-:W-:Y:S01]  /*22c0*/  IMAD.IADD R9, R161, 0x1, R25 ;  /* 0x00000001a1097824 */ /* 0x000fe200078e0219 */
[----:B------:R-:W-:Y:S01]  /*22d0*/  USHF.L.U32 UR9, UR12, 0x5, URZ ;  /* 0x000000050c097899 */ /* 0x000fe2000800063f */
[----:B------:R-:W-:Y:S01]  /*22e0*/  ISETP.GT.AND P4, PT, R12, RZ, P2 ;  /* 0x000000ff0c00720c */ /* 0x000fe20001784270 */
[----:B------:R2:W-:Y:S02]  /*22f0*/  @P0 STG.E desc[UR14][R18.64+0x20], R157 ;  /* 0x0000209d12000986 */ /* 0x0005e4000c10190e */
[----:B------:R-:W-:Y:S01]  /*2300*/  LEA.HI.X R155, R24, UR17, R9, 0x2, P5 ;  /* 0x00000011189b7c11 */ /* 0x000fe2000a8f1409 */
[----:B------:R-:W-:Y:S09]  /*2310*/  @!P1 BRA `(.L_x_32) ;  /* 0x0000000000049947 */ /* 0x000ff20003800000 */
[----:B------:R3:W5:Y:S02]  /*2320*/  LDG.E.LTC128B R10, desc[UR14][R154.64+0x20] ;  /* 0x0000200e9a0a7981 */ /* 0x000764000c1e1920 */
.L_x_32:
[----:B------:R-:W-:Y:S05]  /*2330*/  BSYNC B1 ;  /* 0x0000000000017941 */ /* 0x000fea0003800000 */
.L_x_31:
[----:B-----5:R-:W-:Y:S01]  /*2340*/  IMAD R26, R10, R13, RZ ;  /* 0x0000000d0a1a7224 */ /* 0x020fe200078e02ff */
[----:B------:R-:W-:Y:S01]  /*2350*/  IADD3 R24, P0, R20, UR9, RZ ;  /* 0x0000000914187c10 */ /* 0x000fe2000ff1e0ff */
[----:B------:R-:W-:Y:S02]  /*2360*/  IMAD.MOV.U32 R158, RZ, RZ, R10 ;  /* 0x000000ffff9e7224 */ /* 0x000fe400078e000a */
[----:B------:R-:W-:Y:S01]  /*2370*/  IMAD R27, R27, R11, R26 ;  /* 0x0000000b1b1b7224 */ /* 0x000fe200078e021a */
[----:B------:R-:W-:-:S04]  /*2380*/  IADD3.X R25, R21, UR10, RZ, P0, !PT ;  /* 0x0000000a15197c10 */ /* 0x000fc800087fe4ff */
[----:B------:R4:W-:Y:S04]  /*2390*/  @P1 STG.E desc[UR14][R22.64+0x20], R27 ;  /* 0x0000201b16001986 */ /* 0x0009e8000c10190e */
[----:B------:R-:W4:Y:S01]  /*23a0*/  @P4 LDG.E.LTC128B R158, desc[UR14][R24.64] ;  /* 0x0000000e189e4981 */ /* 0x000f22000c1e1920 */
[C---:B------:R-:W-:Y:S01]  /*23b0*/  IMAD.SHL.U32 R9, R16.reuse, 0x20, RZ ;  /* 0x0000002010097824 */ /* 0x040fe200078e00ff */
[----:B------:R-:W-:Y:S01]  /*23c0*/  SHF.L.U64.HI R10, R16, 0x5, R17 ;  /* 0x00000005100a7819 */ /* 0x000fe20000010211 */
[----:B------:R-:W-:Y:S01]  /*23d0*/  BSSY B1, `(.L_x_33) ;  /* 0x000000c000017945 */ /* 0x000fe20003800000 */
[----:B------:R-:W-:Y:S02]  /*23e0*/  ISETP.GT.AND P0, PT, R15, 0x9, PT ;  /* 0x000000090f00780c */ /* 0x000fe40003f04270 */
[----:B---3--:R-:W-:-:S02]  /*23f0*/  IADD3 R154, P5, R9, R18, RZ ;  /* 0x00000012099a7210 */ /* 0x008fc40007fbe0ff */
[----:B------:R-:W-:-:S03]  /*2400*/  ISETP.GT.AND P1, PT, R12, RZ, P0 ;  /* 0x000000ff0c00720c */ /* 0x000fc60000724270 */
[----:B------:R-:W-:Y:S01]  /*2410*/  IMAD.X R155, R10, 0x1, R19, P5 ;  /* 0x000000010a9b7824 */ /* 0x000fe200028e0613 */
[----:B------:R-:W-:-:S04]  /*2420*/  IADD3 R156, P5, R152, UR9, RZ ;  /* 0x00000009989c7c10 */ /* 0x000fc8000ffbe0ff */
[----:B--2---:R-:W-:Y:S01]  /*2430*/  IADD3.X R157, R153, UR10, RZ, P5, !PT ;  /* 0x0000000a999d7c10 */ /* 0x004fe2000affe4ff */
[----:B----4-:R-:W-:-:S04]  /*2440*/  IMAD R16, R158, R13, RZ ;  /* 0x0000000d9e107224 */ /* 0x010fc800078e02ff */
[----:B------:R-:W-:-:S05]  /*2450*/  IMAD R17, R28, R11, R16 ;  /* 0x0000000b1c117224 */ /* 0x000fca00078e0210 */
[----:B------:R2:W-:Y:S01]  /*2460*/  @P4 STG.E desc[UR14][R154.64], R17 ;  /* 0x000000119a004986 */ /* 0x0005e2000c10190e */
[----:B------:R-:W-:Y:S05]  /*2470*/  @!P1 BRA `(.L_x_34) ;  /* 0x0000000000049947 */ /* 0x000fea0003800000 */
[----:B------:R3:W5:Y:S02]  /*2480*/  LDG.E.LTC128B R158, desc[UR14][R156.64] ;  /* 0x0000000e9c9e7981 */ /* 0x000764000c1e1920 */
.L_x_34:
[----:B------:R-:W-:Y:S05]  /*2490*/  BSYNC B1 ;  /* 0x0000000000017941 */ /* 0x000fea0003800000 */
.L_x_33:
[----:B------:R-:W-:Y:S01]  /*24a0*/  UIADD3 UR7, UP0, UR9, 0x20, URZ ;  /* 0x0000002009077890 */ /* 0x000fe2000ff1e03f */
[----:B------:R-:W-:Y:S01]  /*24b0*/  ISETP.GT.AND P2, PT, R12, 0x8, P2 ;  /* 0x000000080c00780c */ /* 0x000fe20001744270 */
[----:B-----5:R-:W-:Y:S01]  /*24c0*/  IMAD R16, R158, R13, RZ ;  /* 0x0000000d9e107224 */ /* 0x020fe200078e02ff */
[----:B------:R-:W-:Y:S01]  /*24d0*/  IADD3 R26, P4, R9, R22, RZ ;  /* 0x00000016091a7210 */ /* 0x000fe20007f9e0ff */
[----:B------:R-:W-:Y:S02]  /*24e0*/  UIADD3.X UR8, URZ, UR10, URZ, UP0, !UPT ;  /* 0x0000000a3f087290 */ /* 0x000fe400087fe43f */
[----:B------:R-:W-:Y:S01]  /*24f0*/  IADD3 R20, P5, R20, UR7, RZ ;  /* 0x0000000714147c10 */ /* 0x000fe2000ffbe0ff */
[----:B------:R-:W-:Y:S02]  /*2500*/  IMAD R159, R29, R11, R16 ;  /* 0x0000000b1d9f7224 */ /* 0x000fe400078e0210 */
[----:B------:R-:W-:Y:S01]  /*2510*/  IMAD.X R27, R10, 0x1, R23, P4 ;  /* 0x000000010a1b7824 */ /* 0x000fe200020e0617 */
[----:B------:R-:W-:-:S04]  /*2520*/  IADD3.X R21, R21, UR8, RZ, P5, !PT ;  /* 0x0000000815157c10 */ /* 0x000fc8000affe4ff */
[----:B------:R4:W-:Y:S04]  /*2530*/  @P1 STG.E desc[UR14][R26.64], R159 ;  /* 0x0000009f1a001986 */ /* 0x0009e8000c10190e */
[----:B------:R-:W3:Y:S01]  /*2540*/  @P2 LDG.E.LTC128B R158, desc[UR14][R20.64] ;  /* 0x0000000e149e2981 */ /* 0x000ee2000c1e1920 */
[----:B--2---:R-:W-:Y:S01]  /*2550*/  IADD3 R17, P1, R9, 0x20, RZ ;  /* 0x0000002009117810 */ /* 0x004fe20007f3e0ff */
[----:B------:R-:W-:Y:S01]  /*2560*/  BSSY B1, `(.L_x_35) ;  /* 0x000000c000017945 */ /* 0x000fe20003800000 */
[----:B------:R-:W-:Y:S02]  /*2570*/  ISETP.GT.AND P4, PT, R12, 0x8, P0 ;  /* 0x000000080c00780c */ /* 0x000fe40000784270 */
[----:B------:R-:W-:Y:S01]  /*2580*/  IADD3 R18, P5, R17, R18, RZ ;  /* 0x0000001211127210 */ /* 0x000fe20007fbe0ff */
[----:B------:R-:W-:-:S04]  /*2590*/  IMAD.X R16, RZ, RZ, R10, P1 ;  /* 0x000000ffff107224 */ /* 0x000fc800008e060a */
[----:B------:R-:W-:Y:S02]  /*25a0*/  IMAD.X R19, R16, 0x1, R19, P5 ;  /* 0x0000000110137824 */ /* 0x000fe400028e0613 */
[----:B---3--:R-:W-:-:S04]  /*25b0*/  IMAD R28, R158, R13, RZ ;  /* 0x0000000d9e1c7224 */ /* 0x008fc800078e02ff */
[----:B------:R-:W-:Y:S01]  /*25c0*/  IMAD R161, R30, R11, R28 ;  /* 0x0000000b1ea17224 */ /* 0x000fe200078e021c */
[----:B------:R-:W-:-:S04]  /*25d0*/  IADD3 R28, P0, R152, UR7, RZ ;  /* 0x00000007981c7c10 */ /* 0x000fc8000ff1e0ff */
[----:B------:R4:W-:Y:S01]  /*25e0*/  @P2 STG.E desc[UR14][R18.64], R161 ;  /* 0x000000a112002986 */ /* 0x0009e2000c10190e */
[----:B------:R-:W-:Y:S01]  /*25f0*/  IADD3.X R29, R153, UR8, RZ, P0, !PT ;  /* 0x00000008991d7c10 */ /* 0x000fe200087fe4ff */
[----:B------:R-:W-:Y:S07]  /*2600*/  @!P4 BRA `(.L_x_36) ;  /* 0x000000000004c947 */ /* 0x000fee0003800000 */
[----:B------:R2:W5:Y:S02]  /*2610*/  LDG.E.LTC128B R158, desc[UR14][R28.64] ;  /* 0x0000000e1c9e7981 */ /* 0x000564000c1e1920 */
.L_x_36:
[----:B------:R-:W-:Y:S05]  /*2620*/  BSYNC B1 ;  /* 0x0000000000017941 */ /* 0x000fea0003800000 */
.L_x_35:
[----:B------:R-:W-:Y:S01]  /*2630*/  IADD3 R20, P2, R17, R22, RZ ;  /* 0x0000001611147210 */ /* 0x000fe20007f5e0ff */
[----:B----45:R-:W-:Y:S01]  /*2640*/  IMAD R18, R158, R13, RZ ;  /* 0x0000000d9e127224 */ /* 0x030fe200078e02ff */
[C---:B------:R-:W-:Y:S01]  /*2650*/  ISETP.GT.AND P1, PT, R15.reuse, 0x10, PT ;  /* 0x000000100f00780c */ /* 0x040fe20003f24270 */
[----:B------:R-:W-:Y:S01]  /*2660*/  BSSY B1, `(.L_x_37) ;  /* 0x000000b000017945 */ /* 0x000fe20003800000 */
[----:B------:R-:W-:Y:S01]  /*2670*/  ISETP.GT.AND P0, PT, R15, 0x11, PT ;  /* 0x000000110f00780c */ /* 0x000fe20003f04270 */
[----:B------:R-:W-:Y:S01]  /*2680*/  IMAD R31, R31, R11, R18 ;  /* 0x0000000b1f1f7224 */ /* 0x000fe200078e0212 */
[----:B------:R-:W-:Y:S01]  /*2690*/  ISETP.GT.AND P5, PT, R12, RZ, P1 ;  /* 0x000000ff0c00720c */ /* 0x000fe20000fa4270 */
[----:B------:R-:W-:Y:S01]  /*26a0*/  IMAD.X R21, R16, 0x1, R23, P2 ;  /* 0x0000000110157824 */ /* 0x000fe200010e0617 */
[----:B-1----:R-:W-:Y:S02]  /*26b0*/  IADD3 R22, P2, R24, UR9, RZ ;  /* 0x0000000918167c10 */ /* 0x002fe4000ff5e0ff */
[----:B------:R-:W-:-:S02]  /*26c0*/  IADD3 R18, P6, R154, R9, RZ ;  /* 0x000000099a127210 */ /* 0x000fc40007fde0ff */
[----:B------:R1:W-:Y:S01]  /*26d0*/  @P4 STG.E desc[UR14][R20.64], R31 ;  /* 0x0000001f14004986 */ /* 0x0003e2000c10190e */
[----:B------:R-:W-:-:S06]  /*26e0*/  IADD3.X R23, R25, UR10, RZ, P2, !PT ;  /* 0x0000000a19177c10 */ /* 0x000fcc00097fe4ff */
[----:B------:R-:W-:Y:S05]  /*26f0*/  @!P5 BRA `(.L_x_38) ;  /* 0x000000000004d947 */ /* 0x000fea0003800000 */
[----:B------:R3:W5:Y:S02]  /*2700*/  LDG.E.LTC128B R158, desc[UR14][R22.64] ;  /* 0x0000000e169e7981 */ /* 0x000764000c1e1920 */
.L_x_38:
[----:B------:R-:W-:Y:S05]  /*2710*/  BSYNC B1 ;  /* 0x0000000000017941 */ /* 0x000fea0003800000 */
.L_x_37:
[----:B-1---5:R-:W-:Y:S01]  /*2720*/  IMAD R20, R158, R13, RZ ;  /* 0x0000000d9e147224 */ /* 0x022fe200078e02ff */
[----:B------:R-:W-:Y:S01]  /*2730*/  ISETP.GT.AND P2, PT, R12, RZ, P0 ;  /* 0x000000ff0c00720c */ /* 0x000fe20000744270 */
[----:B------:R-:W-:Y:S01]  /*2740*/  IMAD.X R19, R155, 0x1, R10, P6 ;  /* 0x000000019b137824 */ /* 0x000fe200030e060a */
[----:B--2---:R-:W-:Y:S01]  /*2750*/  IADD3 R28, P6, R156, UR9, RZ ;  /* 0x000000099c1c7c10 */ /* 0x004fe2000ffde0ff */
[----:B------:R-:W-:Y:S01]  /*2760*/  IMAD R21, R32, R11, R20 ;  /* 0x0000000b20157224 */ /* 0x000fe200078e0214 */
[----:B------:R-:W-:Y:S01]  /*2770*/  BSSY B1, `(.L_x_39) ;  /* 0x0000006000017945 */ /* 0x000fe20003800000 */
[----:B------:R-:W-:Y:S02]  /*2780*/  IADD3 R20, P4, R26, R9, RZ ;  /* 0x000000091a147210 */ /* 0x000fe40007f9e0ff */
[----:B------:R-:W-:Y:S01]  /*2790*/  IADD3.X R29, R157, UR10, RZ, P6, !PT ;  /* 0x0000000a9d1d7c10 */ /* 0x000fe2000b7fe4ff */
[----:B------:R1:W-:Y:S05]  /*27a0*/  @P5 STG.E desc[UR14][R18.64], R21 ;  /* 0x0000001512005986 */ /* 0x0003ea000c10190e */
[----:B------:R-:W-:Y:S05]  /*27b0*/  @!P2 BRA `(.L_x_40) ;  /* 0x000000000004a947 */ /* 0x000fea0003800000 */
[----:B------:R2:W5:Y:S02]  /*27c0*/  LDG.E.LTC128B R158, desc[UR14][R28.64] ;  /* 0x0000000e1c9e7981 */ /* 0x000564000c1e1920 */
.L_x_40:
[----:B------:R-:W-:Y:S05]  /*27d0*/  BSYNC B1 ;  /* 0x0000000000017941 */ /* 0x000fea0003800000 */
.L_x_39:
[----:B-----5:R-:W-:Y:S01]  /*27e0*/  IMAD R30, R158, R13, RZ ;  /* 0x0000000d9e1e7224 */ /* 0x020fe200078e02ff */
[----:B------:R-:W-:Y:S01]  /*27f0*/  ISETP.GT.AND P1, PT, R12, 0x8, P1 ;  /* 0x000000080c00780c */ /* 0x000fe20000f24270 */
[----:B-1----:R-:W-:Y:S01]  /*2800*/  IMAD.X R21, R27, 0x1, R10, P4 ;  /* 0x000000011b157824 */ /* 0x002fe200020e060a */
[----:B------:R-:W-:Y:S01]  /*2810*/  IADD3 R24, P4, R24, UR7, RZ ;  /* 0x0000000718187c10 */ /* 0x000fe2000ff9e0ff */
[----:B------:R-:W-:Y:S01]  /*2820*/  IMAD R33, R33, R11, R30 ;  /* 0x0000000b21217224 */ /* 0x000fe200078e021e */
[----:B------:R-:W-:Y:S01]  /*2830*/  BSSY B1, `(.L_x_41) ;  /* 0x0000006000017945 */ /* 0x000fe20003800000 */
[----:B------:R-:W-:Y:S02]  /*2840*/  IADD3 R30, P5, R17, R154, RZ ;  /* 0x0000009a111e7210 */ /* 0x000fe40007fbe0ff */
[----:B------:R-:W-:Y:S01]  /*2850*/  IADD3.X R25, R25, UR8, RZ, P4, !PT ;  /* 0x0000000819197c10 */ /* 0x000fe2000a7fe4ff */
[----:B------:R1:W-:Y:S05]  /*2860*/  @P2 STG.E desc[UR14][R20.64], R33 ;  /* 0x0000002114002986 */ /* 0x0003ea000c10190e */
[----:B------:R-:W-:Y:S05]  /*2870*/  @!P1 BRA `(.L_x_42) ;  /* 0x0000000000049947 */ /* 0x000fea0003800000 */
[----:B------:R4:W5:Y:S02]  /*2880*/  LDG.E.LTC128B R158, desc[UR14][R24.64] ;  /* 0x0000000e189e7981 */ /* 0x000964000c1e1920 */
.L_x_42:
[----:B------:R-:W-:Y:S05]  /*2890*/  BSYNC B1 ;  /* 0x0000000000017941 */ /* 0x000fea0003800000 */
.L_x_41:
[----:B----45:R-:W-:Y:S01]  /*28a0*/  IMAD R24, R158, R13, RZ ;  /* 0x0000000d9e187224 */ /* 0x030fe200078e02ff */
[----:B------:R-:W-:Y:S01]  /*28b0*/  ISETP.GT.AND P2, PT, R12, 0x8, P0 ;  /* 0x000000080c00780c */ /* 0x000fe20000744270 */
[----:B------:R-:W-:Y:S01]  /*28c0*/  IMAD.X R31, R16, 0x1, R155, P5 ;  /* 0x00000001101f7824 */ /* 0x000fe200028e069b */
[----:B------:R-:W-:Y:S01]  /*28d0*/  BSSY B1, `(.L_x_43) ;  /* 0x0000007000017945 */ /* 0x000fe20003800000 */
[----:B-1----:R-:W-:Y:S01]  /*28e0*/  IMAD R33, R34, R11, R24 ;  /* 0x0000000b22217224 */ /* 0x002fe200078e0218 */
[----:B------:R-:W-:-:S04]  /*28f0*/  IADD3 R24, P0, R156, UR7, RZ ;  /* 0x000000079c187c10 */ /* 0x000fc8000ff1e0ff */
[----:B------:R1:W-:Y:S01]  /*2900*/  @P1 STG.E desc[UR14][R30.64], R33 ;  /* 0x000000211e001986 */ /* 0x0003e2000c10190e */
[----:B------:R-:W-:-:S04]  /*2910*/  IADD3.X R25, R157, UR8, RZ, P0, !PT ;  /* 0x000000089d197c10 */ /* 0x000fc800087fe4ff */
[----:B------:R-:W-:Y:S05]  /*2920*/  @!P2 BRA `(.L_x_44) ;  /* 0x000000000004a947 */ /* 0x000fea0003800000 */
[----:B------:R4:W5:Y:S02]  /*2930*/  LDG.E.LTC128B R158, desc[UR14][R24.64] ;  /* 0x0000000e189e7981 */ /* 0x000964000c1e1920 */
.L_x_44:
[----:B------:R-:W-:Y:S05]  /*2940*/  BSYNC B1 ;  /* 0x0000000000017941 */ /* 0x000fea0003800000 */
.L_x_43:
[----:B------:R-:W-:Y:S01]  /*2950*/  IADD3 R26, P5, R17, R26, RZ ;  /* 0x0000001a111a7210 */ /* 0x000fe20007fbe0ff */
[----:B----45:R-:W-:Y:S01]  /*2960*/  IMAD R24, R158, R13, RZ ;  /* 0x0000000d9e187224 */ /* 0x030fe200078e02ff */
[----:B------:R-:W-:Y:S01]  /*2970*/  ISETP.GT.AND P1, PT, R15, 0x18, PT ;  /* 0x000000180f00780c */ /* 0x000fe20003f24270 */
[----:B------:R-:W-:Y:S01]  /*2980*/  BSSY B1, `(.L_x_45) ;  /* 0x000000b000017945 */ /* 0x000fe20003800000 */
[----:B-1----:R-:W-:Y:S01]  /*2990*/  IADD3 R30, P6, R22, UR9, RZ ;  /* 0x00000009161e7c10 */ /* 0x002fe2000ffde0ff */
[----:B------:R-:W-:Y:S01]  /*29a0*/  IMAD R35, R35, R11, R24 ;  /* 0x0000000b23237224 */ /* 0x000fe200078e0218 */
[----:B------:R-:W-:Y:S01]  /*29b0*/  ISETP.GT.AND P4, PT, R12, RZ, P1 ;  /* 0x000000ff0c00720c */ /* 0x000fe20000f84270 */
[----:B------:R-:W-:Y:S01]  /*29c0*/  IMAD.X R27, R16, 0x1, R27, P5 ;  /* 0x00000001101b7824 */ /* 0x000fe200028e061b */
[----:B------:R-:W-:Y:S02]  /*29d0*/  ISETP.GT.AND P0, PT, R15, 0x19, PT ;  /* 0x000000190f00780c */ /* 0x000fe40003f04270 */
[----:B------:R-:W-:-:S02]  /*29e0*/  IADD3 R24, P5, R18, R9, RZ ;  /* 0x0000000912187210 */ /* 0x000fc40007fbe0ff */
[----:B------:R1:W-:Y:S01]  /*29f0*/  @P2 STG.E desc[UR14][R26.64], R35 ;  /* 0x000000231a002986 */ /* 0x0003e2000c10190e */
[----:B------:R-:W-:-:S06]  /*2a00*/  IADD3.X R31, R23, UR10, RZ, P6, !PT ;  /* 0x0000000a171f7c10 */ /* 0x000fcc000b7fe4ff */
[----:B------:R-:W-:Y:S05]  /*2a10*/  @!P4 BRA `(.L_x_46) ;  /* 0x000000000004c947 */ /* 0x000fea0003800000 */
[----:B------:R4:W5:Y:S02]  /*2a20*/  LDG.E.LTC128B R158, desc[UR14][R30.64] ;  /* 0x0000000e1e9e7981 */ /* 0x000964000c1e1920 */
.L_x_46:
[----:B------:R-:W-:Y:S05]  /*2a30*/  BSYNC B1 ;  /* 0x0000000000017941 */ /* 0x000fea0003800000 */
.L_x_45:
[----:B-1---5:R-:W-:Y:S01]  /*2a40*/  IMAD R26, R158, R13, RZ ;  /* 0x0000000d9e1a7224 */ /* 0x022fe200078e02ff */
[----:B------:R-:W-:Y:S01]  /*2a50*/  ISETP.GT.AND P2, PT, R12, RZ, P0 ;  /* 0x000000ff0c00720c */ /* 0x000fe20000744270 */
[----:B------:R-:W-:Y:S01]  /*2a60*/  IMAD.X R25, R19, 0x1, R10, P5 ;  /* 0x0000000113197824 */ /* 0x000fe200028e060a */
        /* <DEDUP_REMOVED lines=8> */
.L_x_48:
[----:B------:R-:W-:Y:S05]  /*2af0*/  BSYNC B1 ;  /* 0x0000000000017941 */ /* 0x000fea0003800000 */
.L_x_47:
[----:B-----5:R-:W-:Y:S01]  /*2b00*/  IMAD R34, R158, R13, RZ ;  /* 0x0000000d9e227224 */ /* 0x020fe200078e02ff */
[----:B------:R-:W-:Y:S01]  /*2b10*/  ISETP.GT.AND P1, PT, R12, 0x8, P1 ;  /* 0x000000080c00780c */ /* 0x000fe20000f24270 */
[----:B-1----:R-:W-:Y:S01]  /*2b20*/  IMAD.X R27, R21, 0x1, R10, P5 ;  /* 0x00000001151b7824 */ /* 0x002fe200028e060a */
[----:B---3--:R-:W-:Y:S01]  /*2b30*/  IADD3 R22, P4, R22, UR7, RZ ;  /* 0x0000000716167c10 */ /* 0x008fe2000ff9e0ff */
[----:B------:R-:W-:Y:S01]  /*2b40*/  IMAD R37, R37, R11, R34 ;  /* 0x0000000b25257224 */ /* 0x000fe200078e0222 */
[----:B------:R-:W-:Y:S01]  /*2b50*/  BSSY B1, `(.L_x_49) ;  /* 0x0000006000017945 */ /* 0x000fe20003800000 */
[----:B------:R-:W-:Y:S02]  /*2b60*/  IADD3 R34, P5, R18, R17, RZ ;  /* 0x0000001112227210 */ /* 0x000fe40007fbe0ff */
[----:B------:R-:W-:Y:S01]  /*2b70*/  IADD3.X R23, R23, UR8, RZ, P4, !PT ;  /* 0x0000000817177c10 */ /* 0x000fe2000a7fe4ff */
[----:B------:R1:W-:Y:S05]  /*2b80*/  @P2 STG.E desc[UR14][R26.64], R37 ;  /* 0x000000251a002986 */ /* 0x0003ea000c10190e */
[----:B------:R-:W-:Y:S05]  /*2b90*/  @!P1 BRA `(.L_x_50) ;  /* 0x0000000000049947 */ /* 0x000fea0003800000 */
[----:B------:R3:W5:Y:S02]  /*2ba0*/  LDG.E.LTC128B R158, desc[UR14][R22.64] ;  /* 0x0000000e169e7981 */ /* 0x000764000c1e1920 */
.L_x_50:
[----:B------:R-:W-:Y:S05]  /*2bb0*/  BSYNC B1 ;  /* 0x0000000000017941 */ /* 0x000fea0003800000 */
.L_x_49:
[----:B-----5:R-:W-:Y:S01]  /*2bc0*/  IMAD R18, R158, R13, RZ ;  /* 0x0000000d9e127224 */ /* 0x020fe200078e02ff */
[----:B------:R-:W-:Y:S01]  /*2bd0*/  ISETP.GT.AND P2, PT, R12, 0x8, P0 ;  /* 0x000000080c00780c */ /* 0x000fe20000744270 */
[----:B------:R-:W-:Y:S01]  /*2be0*/  IMAD.X R35, R19, 0x1, R16, P5 ;  /* 0x0000000113237824 */ /* 0x000fe200028e0610 */
[----:B------:R-:W-:Y:S01]  /*2bf0*/  BSSY B1, `(.L_x_51) ;  /* 0x0000007000017945 */ /* 0x000fe20003800000 */
[----:B---3--:R-:W-:Y:S01]  /*2c00*/  IMAD R23, R38, R11, R18 ;  /* 0x0000000b26177224 */ /* 0x008fe200078e0212 */
[----:B------:R-:W-:-:S04]  /*2c10*/  IADD3 R18, P0, R28, UR7, RZ ;  /* 0x000000071c127c10 */ /* 0x000fc8000ff1e0ff */
[----:B------:R3:W-:Y:S01]  /*2c20*/  @P1 STG.E desc[UR14][R34.64], R23 ;  /* 0x0000001722001986 */ /* 0x0007e2000c10190e */
[----:B------:R-:W-:-:S04]  /*2c30*/  IADD3.X R19, R29, UR8, RZ, P0, !PT ;  /* 0x000000081d137c10 */ /* 0x000fc800087fe4ff */
[----:B------:R-:W-:Y:S05]  /*2c40*/  @!P2 BRA `(.L_x_52) ;  /* 0x000000000004a947 */ /* 0x000fea0003800000 */
[----:B------:R0:W5:Y:S02]  /*2c50*/  LDG.E.LTC128B R158, desc[UR14][R18.64] ;  /* 0x0000000e129e7981 */ /* 0x000164000c1e1920 */
.L_x_52:
[----:B------:R-:W-:Y:S05]  /*2c60*/  BSYNC B1 ;  /* 0x0000000000017941 */ /* 0x000fea0003800000 */
.L_x_51:
[----:B------:R-:W-:Y:S01]  /*2c70*/  IADD3 R20, P5, R20, R17, RZ ;  /* 0x0000001114147210 */ /* 0x000fe20007fbe0ff */
[----:B0----5:R-:W-:Y:S01]  /*2c80*/  IMAD R18, R158, R13, RZ ;  /* 0x0000000d9e127224 */ /* 0x021fe200078e02ff */
[----:B------:R-:W-:Y:S01]  /*2c90*/  ISETP.GT.AND P1, PT, R15, 0x20, PT ;  /* 0x000000200f00780c */ /* 0x000fe20003f24270 */
[----:B------:R-:W-:Y:S01]  /*2ca0*/  BSSY B1, `(.L_x_53) ;  /* 0x000000b000017945 */ /* 0x000fe20003800000 */
[----:B------:R-:W-:Y:S01]  /*2cb0*/  IADD3 R22, P6, R30, UR9, RZ ;  /* 0x000000091e167c10 */ /* 0x000fe2000ffde0ff */
[----:B------:R-:W-:Y:S01]  /*2cc0*/  IMAD R39, R39, R11, R18 ;  /* 0x0000000b27277224 */ /* 0x000fe200078e0212 */
[----:B------:R-:W-:Y:S01]  /*2cd0*/  ISETP.GT.AND P4, PT, R12, RZ, P1 ;  /* 0x000000ff0c00720c */ /* 0x000fe20000f84270 */
[----:B------:R-:W-:Y:S01]  /*2ce0*/  IMAD.X R21, R21, 0x1, R16, P5 ;  /* 0x0000000115157824 */ /* 0x000fe200028e0610 */
[----:B------:R-:W-:Y:S02]  /*2cf0*/  ISETP.GT.AND P0, PT, R15, 0x21, PT ;  /* 0x000000210f00780c */ /* 0x000fe40003f04270 */
[----:B------:R-:W-:-:S02]  /*2d00*/  IADD3 R18, P5, R24, R9, RZ ;  /* 0x0000000918127210 */ /* 0x000fc40007fbe0ff */
[----:B------:R0:W-:Y:S01]  /*2d10*/  @P2 STG.E desc[UR14][R20.64], R39 ;  /* 0x0000002714002986 */ /* 0x0001e2000c10190e */
[----:B---3--:R-:W-:-:S06]  /*2d20*/  IADD3.X R23, R31, UR10, RZ, P6, !PT ;  /* 0x0000000a1f177c10 */ /* 0x008fcc000b7fe4ff */
[----:B------:R-:W-:Y:S05]  /*2d30*/  @!P4 BRA `(.L_x_54) ;  /* 0x000000000004c947 */ /* 0x000fea0003800000 */
[----:B------:R3:W5:Y:S02]  /*2d40*/  LDG.E.LTC128B R158, desc[UR14][R22.64] ;  /* 0x0000000e169e7981 */ /* 0x000764000c1e1920 */
.L_x_54:
[----:B------:R-:W-:Y:S05]  /*2d50*/  BSYNC B1 ;  /* 0x0000000000017941 */ /* 0x000fea0003800000 */
.L_x_53:
[----:B0----5:R-:W-:Y:S01]  /*2d60*/  IMAD R20, R158, R13, RZ ;  /* 0x0000000d9e147224 */ /* 0x021fe200078e02ff */
        /* <DEDUP_REMOVED lines=10> */
.L_x_56:
[----:B------:R-:W-:Y:S05]  /*2e10*/  BSYNC B1 ;  /* 0x0000000000017941 */ /* 0x000fea0003800000 */
.L_x_55:
[----:B-----5:R-:W-:Y:S01]  /*2e20*/  IMAD R34, R158, R13, RZ ;  /* 0x0000000d9e227224 */ /* 0x020fe200078e02ff */
[----:B------:R-:W-:Y:S01]  /*2e30*/  ISETP.GT.AND P1, PT, R12, 0x8, P1 ;  /* 0x000000080c00780c */ /* 0x000fe20000f24270 */
[----:B0-----:R-:W-:Y:S01]  /*2e40*/  IMAD.X R21, R27, 0x1, R10, P5 ;  /* 0x000000011b157824 */ /* 0x001fe200028e060a */
[----:B----4-:R-:W-:Y:S01]  /*2e50*/  IADD3 R30, P4, R30, UR7, RZ ;  /* 0x000000071e1e7c10 */ /* 0x010fe2000ff9e0ff */
[----:B------:R-:W-:Y:S01]  /*2e60*/  IMAD R41, R41, R11, R34 ;  /* 0x0000000b29297224 */ /* 0x000fe200078e0222 */
[----:B------:R-:W-:Y:S01]  /*2e70*/  BSSY B1, `(.L_x_57) ;  /* 0x0000006000017945 */ /* 0x000fe20003800000 */
[----:B------:R-:W-:Y:S02]  /*2e80*/  IADD3 R34, P5, R24, R17, RZ ;  /* 0x0000001118227210 */ /* 0x000fe40007fbe0ff */
[----:B------:R-:W-:Y:S01]  /*2e90*/  IADD3.X R31, R31, UR8, RZ, P4, !PT ;  /* 0x000000081f1f7c10 */ /* 0x000fe2000a7fe4ff */
[----:B------:R0:W-:Y:S05]  /*2ea0*/  @P2 STG.E desc[UR14][R20.64], R41 ;  /* 0x0000002914002986 */ /* 0x0001ea000c10190e */
[----:B------:R-:W-:Y:S05]  /*2eb0*/  @!P1 BRA `(.L_x_58) ;  /* 0x0000000000049947 */ /* 0x000fea0003800000 */
[----:B------:R4:W5:Y:S02]  /*2ec0*/  LDG.E.LTC128B R158, desc[UR14][R30.64] ;  /* 0x0000000e1e9e7981 */ /* 0x000964000c1e1920 */
.L_x_58:
[----:B------:R-:W-:Y:S05]  /*2ed0*/  BSYNC B1 ;  /* 0x0000000000017941 */ /* 0x000fea0003800000 */
.L_x_57:
[----:B-----5:R-:W-:Y:S01]  /*2ee0*/  IMAD R24, R158, R13, RZ ;  /* 0x0000000d9e187224 */ /* 0x020fe200078e02ff */
[----:B------:R-:W-:Y:S01]  /*2ef0*/  ISETP.GT.AND P2, PT, R12, 0x8, P0 ;  /* 0x000000080c00780c */ /* 0x000fe20000744270 */
[----:B------:R-:W-:Y:S01]  /*2f00*/  IMAD.X R35, R25, 0x1, R16, P5 ;  /* 0x0000000119237824 */ /* 0x000fe200028e0610 */
[----:B------:R-:W-:Y:S01]  /*2f10*/  BSSY B1, `(.L_x_59) ;  /* 0x0000007000017945 */ /* 0x000fe20003800000 */
[----:B----4-:R-:W-:Y:S01]  /*2f20*/  IMAD R31, R42, R11, R24 ;  /* 0x0000000b2a1f7224 */ /* 0x010fe200078e0218 */
[----:B------:R-:W-:-:S04]  /*2f30*/  IADD3 R24, P0, R32, UR7, RZ ;  /* 0x0000000720187c10 */ /* 0x000fc8000ff1e0ff */
[----:B------:R4:W-:Y:S01]  /*2f40*/  @P1 STG.E desc[UR14][R34.64], R31 ;  /* 0x0000001f22001986 */ /* 0x0009e2000c10190e */
[----:B------:R-:W-:-:S04]  /*2f50*/  IADD3.X R25, R33, UR8, RZ, P0, !PT ;  /* 0x0000000821197c10 */ /* 0x000fc800087fe4ff */
[----:B------:R-:W-:Y:S05]  /*2f60*/  @!P2 BRA `(.L_x_60) ;  /* 0x000000000004a947 */ /* 0x000fea0003800000 */
[----:B------:R0:W5:Y:S02]  /*2f70*/  LDG.E.LTC128B R158, desc[UR14][R24.64] ;  /* 0x0000000e189e7981 */ /* 0x000164000c1e1920 */
.L_x_60:
[----:B------:R-:W-:Y:S05]  /*2f80*/  BSYNC B1 ;  /* 0x0000000000017941 */ /* 0x000fea0003800000 */
.L_x_59:
[----:B0-----:R-:W-:Y:S01]  /*2f90*/  IADD3 R24, P5, R26, R17, RZ ;  /* 0x000000111a187210 */ /* 0x001fe20007fbe0ff */
[----:B-----5:R-:W-:Y:S01]  /*2fa0*/  IMAD R30, R158, R13, RZ ;  /* 0x0000000d9e1e7224 */ /* 0x020fe200078e02ff */
        /* <DEDUP_REMOVED lines=12> */
.L_x_62:
[----:B------:R-:W-:Y:S05]  /*3070*/  BSYNC B1 ;  /* 0x0000000000017941 */ /* 0x000fea0003800000 */
.L_x_61:
[----:B0----5:R-:W-:Y:S01]  /*3080*/  IMAD R24, R158, R13, RZ ;  /* 0x0000000d9e187224 */ /* 0x021fe200078e02ff */
[----:B------:R-:W-:Y:S01]  /*3090*/  ISETP.GT.AND P2, PT, R12, RZ, P0 ;  /* 0x000000ff0c00720c */ /* 0x000fe20000744270 */
[----:B----4-:R-:W-:Y:S01]  /*30a0*/  IMAD.X R31, R19, 0x1, R10, P5 ;  /* 0x00000001131f7824 */ /* 0x010fe200028e060a */
[----:B------:R-:W-:Y:S01]  /*30b0*/  BSSY B1, `(.L_x_63) ;  /* 0x0000008000017945 */ /* 0x000fe20003800000 */
[----:B------:R-:W-:Y:S01]  /*30c0*/  IMAD R33, R44, R11, R24 ;  /* 0x0000000b2c217224 */ /* 0x000fe200078e0218 */
[----:B------:R-:W-:Y:S02]  /*30d0*/  IADD3 R24, P6, R28, UR9, RZ ;  /* 0x000000091c187c10 */ /* 0x000fe4000ffde0ff */
[----:B------:R-:W-:Y:S02]  /*30e0*/  IADD3 R32, P5, R20, R9, RZ ;  /* 0x0000000914207210 */ /* 0x000fe40007fbe0ff */
[----:B------:R0:W-:Y:S01]  /*30f0*/  @P4 STG.E desc[UR14][R30.64], R33 ;  /* 0x000000211e004986 */ /* 0x0001e2000c10190e */
[----:B------:R-:W-:-:S04]  /*3100*/  IADD3.X R25, R29, UR10, RZ, P6, !PT ;  /* 0x0000000a1d197c10 */ /* 0x000fc8000b7fe4ff */
[----:B------:R-:W-:Y:S06]  /*3110*/  @!P2 BRA `(.L_x_64) ;  /* 0x000000000004a947 */ /* 0x000fec0003800000 */
[----:B------:R4:W5:Y:S02]  /*3120*/  LDG.E.LTC128B R158, desc[UR14][R24.64] ;  /* 0x0000000e189e7981 */ /* 0x000964000c1e1920 */
.L_x_64:
[----:B------:R-:W-:Y:S05]  /*3130*/  BSYNC B1 ;  /* 0x0000000000017941 */ /* 0x000fea0003800000 */
.L_x_63:
[----:B-----5:R-:W-:Y:S01]  /*3140*/  IMAD R34, R158, R13, RZ ;  /* 0x0000000d9e227224 */ /* 0x020fe200078e02ff */
[----:B------:R-:W-:Y:S01]  /*3150*/  ISETP.GT.AND P1, PT, R12, 0x8, P1 ;  /* 0x000000080c00780c */ /* 0x000fe20000f24270 */
[----:B0-----:R-:W-:Y:S01]  /*3160*/  IMAD.X R33, R21, 0x1, R10, P5 ;  /* 0x0000000115217824 */ /* 0x001fe200028e060a */
        /* <DEDUP_REMOVED lines=8> */
.L_x_66:
[----:B------:R-:W-:Y:S05]  /*31f0*/  BSYNC B1 ;  /* 0x0000000000017941 */ /* 0x000fea0003800000 */
.L_x_65:
        /* <DEDUP_REMOVED lines=10> */
.L_x_68:
[----:B------:R-:W-:Y:S05]  /*32a0*/  BSYNC B1 ;  /* 0x0000000000017941 */ /* 0x000fea0003800000 */
.L_x_67:
[----:B0-----:R-:W-:Y:S01]  /*32b0*/  IADD3 R18, P5, R20, R17, RZ ;  /* 0x0000001114127210 */ /* 0x001fe20007fbe0ff */
[----:B-----5:R-:W-:Y:S01]  /*32c0*/  IMAD R22, R158, R13, RZ ;  /* 0x0000000d9e167224 */ /* 0x020fe200078e02ff */
        /* <DEDUP_REMOVED lines=12> */
.L_x_70:
[----:B------:R-:W-:Y:S05]  /*3390*/  BSYNC B1 ;  /* 0x0000000000017941 */ /* 0x000fea0003800000 */
.L_x_69:
[----:B0----5:R-:W-:Y:S01]  /*33a0*/  IMAD R18, R158, R13, RZ ;  /* 0x0000000d9e127224 */ /* 0x021fe200078e02ff */
[----:B------:R-:W-:Y:S01]  /*33b0*/  ISETP.GT.AND P2, PT, R12, RZ, P0 ;  /* 0x000000ff0c00720c */ /* 0x000fe20000744270 */
[----:B---3--:R-:W-:Y:S01]  /*33c0*/  IMAD.X R23, R31, 0x1, R10, P5 ;  /* 0x000000011f177824 */ /* 0x008fe200028e060a */
[----:B------:R-:W-:Y:S01]  /*33d0*/  BSSY B1, `(.L_x_71) ;  /* 0x0000008000017945 */ /* 0x000fe20003800000 */
[----:B--2---:R-:W-:Y:S01]  /*33e0*/  IMAD R29, R48, R11, R18 ;  /* 0x0000000b301d7224 */ /* 0x004fe200078e0212 */
[----:B------:R-:W-:Y:S02]  /*33f0*/  IADD3 R18, P6, R24, UR9, RZ ;  /* 0x0000000918127c10 */ /* 0x000fe4000ffde0ff */
[----:B------:R-:W-:Y:S02]  /*3400*/  IADD3 R28, P5, R32, R9, RZ ;  /* 0x00000009201c7210 */ /* 0x000fe40007fbe0ff */
[----:B------:R0:W-:Y:S01]  /*3410*/  @P4 STG.E desc[UR14][R22.64], R29 ;  /* 0x0000001d16004986 */ /* 0x0001e2000c10190e */
[----:B------:R-:W-:-:S04]  /*3420*/  IADD3.X R19, R25, UR10, RZ, P6, !PT ;  /* 0x0000000a19137c10 */ /* 0x000fc8000b7fe4ff */
[----:B------:R-:W-:Y:S06]  /*3430*/  @!P2 BRA `(.L_x_72) ;  /* 0x000000000004a947 */ /* 0x000fec0003800000 */
[----:B------:R2:W5:Y:S02]  /*3440*/  LDG.E.LTC128B R158, desc[UR14][R18.64] ;  /* 0x0000000e129e7981 */ /* 0x000564000c1e1920 */
.L_x_72:
[----:B------:R-:W-:Y:S05]  /*3450*/  BSYNC B1 ;  /* 0x0000000000017941 */ /* 0x000fea0003800000 */
.L_x_71:
[----:B-----5:R-:W-:Y:S01]  /*3460*/  IMAD R34, R158, R13, RZ ;  /* 0x0000000d9e227224 */ /* 0x020fe200078e02ff */
[----:B------:R-:W-:Y:S01]  /*3470*/  ISETP.GT.AND P1, PT, R12, 0x8, P1 ;  /* 0x000000080c00780c */ /* 0x000fe20000f24270 */
[----:B0-----:R-:W-:Y:S01]  /*3480*/  IMAD.X R29, R33, 0x1, R10, P5 ;  /* 0x00000001211d7824 */ /* 0x001fe200028e060a */
[----:B-1----:R-:W-:Y:S01]  /*3490*/  IADD3 R26, P4, R26, UR7, RZ ;  /* 0x000000071a1a7c10 */ /* 0x002fe2000ff9e0ff */
[----:B------:R-:W-:Y:S01]  /*34a0*/  IMAD R49, R49, R11, R34 ;  /* 0x0000000b31317224 */ /* 0x000fe200078e0222 */
[----:B------:R-:W-:Y:S01]  /*34b0*/  BSSY B1, `(.L_x_73) ;  /* 0x0000006000017945 */ /* 0x000fe20003800000 */
[----:B------:R-:W-:Y:S02]  /*34c0*/  IADD3 R34, P5, R30, R17, RZ ;  /* 0x000000111e227210 */ /* 0x000fe40007fbe0ff */
[----:B------:R-:W-:Y:S01]  /*34d0*/  IADD3.X R27, R27, UR8, RZ, P4, !PT ;  /* 0x000000081b1b7c10 */ /* 0x000fe2000a7fe4ff */
[----:B------:R0:W-:Y:S05]  /*34e0*/  @P2 STG.E desc[UR14][R28.64], R49 ;  /* 0x000000311c002986 */ /* 0x0001ea000c10190e */
[----:B------:R-:W-:Y:S05]  /*34f0*/  @!P1 BRA `(.L_x_74) ;  /* 0x0000000000049947 */ /* 0x000fea0003800000 */
[----:B------:R1:W5:Y:S02]  /*3500*/  LDG.E.LTC128B R158, desc[UR14][R26.64] ;  /* 0x0000000e1a9e7981 */ /* 0x000364000c1e1920 */
.L_x_74:
[----:B------:R-:W-:Y:S05]  /*3510*/  BSYNC B1 ;  /* 0x0000000000017941 */ /* 0x000fea0003800000 */
.L_x_73:
[----:B-1---5:R-:W-:Y:S01]  /*3520*/  IMAD R26, R158, R13, RZ ;  /* 0x0000000d9e1a7224 */ /* 0x022fe200078e02ff */
[----:B------:R-:W-:Y:S01]  /*3530*/  ISETP.GT.AND P2, PT, R12, 0x8, P0 ;  /* 0x000000080c00780c */ /* 0x000fe20000744270 */
[----:B------:R-:W-:Y:S01]  /*3540*/  IMAD.X R35, R31, 0x1, R16, P5 ;  /* 0x000000011f237824 */ /* 0x000fe200028e0610 */
[----:B----4-:R-:W-:Y:S01]  /*3550*/  IADD3 R24, P0, R24, UR7, RZ ;  /* 0x0000000718187c10 */ /* 0x010fe2000ff1e0ff */
[----:B------:R-:W-:Y:S01]  /*3560*/  IMAD R27, R50, R11, R26 ;  /* 0x0000000b321b7224 */ /* 0x000fe200078e021a */
[----:B------:R-:W-:Y:S02]  /*3570*/  BSSY B1, `(.L_x_75) ;  /* 0x0000005000017945 */ /* 0x000fe40003800000 */
[----:B------:R-:W-:Y:S02]  /*3580*/  IADD3.X R25, R25, UR8, RZ, P0, !PT ;  /* 0x0000000819197c10 */ /* 0x000fe400087fe4ff */
[----:B------:R1:W-:Y:S05]  /*3590*/  @P1 STG.E desc[UR14][R34.64], R27 ;  /* 0x0000001b22001986 */ /* 0x0003ea000c10190e */
[----:B------:R-:W-:Y:S05]  /*35a0*/  @!P2 BRA `(.L_x_76) ;  /* 0x000000000004a947 */ /* 0x000fea0003800000 */
[----:B------:R3:W5:Y:S02]  /*35b0*/  LDG.E.LTC128B R158, desc[UR14][R24.64] ;  /* 0x0000000e189e7981 */ /* 0x000764000c1e1920 */
.L_x_76:
[----:B------:R-:W-:Y:S05]  /*35c0*/  BSYNC B1 ;  /* 0x0000000000017941 */ /* 0x000fea0003800000 */
.L_x_75:
[----:B---3--:R-:W-:Y:S01]  /*35d0*/  IADD3 R24, P5, R32, R17, RZ ;  /* 0x0000001120187210 */ /* 0x008fe20007fbe0ff */
[----:B-----5:R-:W-:Y:S01]  /*35e0*/  IMAD R26, R158, R13, RZ ;  /* 0x0000000d9e1a7224 */ /* 0x020fe200078e02ff */
[C---:B------:R-:W-:Y:S01]  /*35f0*/  ISETP.GT.AND P1, PT, R15.reuse, 0x38, PT ;  /* 0x000000380f00780c */ /* 0x040fe20003f24270 */
[----:B------:R-:W-:Y:S01]  /*3600*/  BSSY B1, `(.L_x_77) ;  /* 0x000000b000017945 */ /* 0x000fe20003800000 */
[----:B------:R-:W-:Y:S01]  /*3610*/  ISETP.GT.AND P0, PT, R15, 0x39, PT ;  /* 0x000000390f00780c */ /* 0x000fe20003f04270 */
[----:B------:R-:W-:Y:S01]  /*3620*/  IMAD R51, R51, R11, R26 ;  /* 0x0000000b33337224 */ /* 0x000fe200078e021a */
[----:B------:R-:W-:Y:S01]  /*3630*/  ISETP.GT.AND P4, PT, R12, RZ, P1 ;  /* 0x000000ff0c00720c */ /* 0x000fe20000f84270 */
[----:B------:R-:W-:Y:S01]  /*3640*/  IMAD.X R25, R33, 0x1, R16, P5 ;  /* 0x0000000121197824 */ /* 0x000fe200028e0610 */
[----:B------:R-:W-:Y:S02]  /*3650*/  IADD3 R26, P6, R20, UR9, RZ ;  /* 0x00000009141a7c10 */ /* 0x000fe4000ffde0ff */
[----:B------:R-:W-:-:S02]  /*3660*/  IADD3 R30, P5, R22, R9, RZ ;  /* 0x00000009161e7210 */ /* 0x000fc40007fbe0ff */
[----:B------:R3:W-:Y:S01]  /*3670*/  @P2 STG.E desc[UR14][R24.64], R51 ;  /* 0x0000003318002986 */ /* 0x0007e2000c10190e */
[----:B-1----:R-:W-:-:S06]  /*3680*/  IADD3.X R27, R21, UR10, RZ, P6, !PT ;  /* 0x0000000a151b7c10 */ /* 0x002fcc000b7fe4ff */
[----:B------:R-:W-:Y:S05]  /*3690*/  @!P4 BRA `(.L_x_78) ;  /* 0x000000000004c947 */ /* 0x000fea0003800000 */
[----:B------:R1:W5:Y:S02]  /*36a0*/  LDG.E.LTC128B R158, desc[UR14][R26.64] ;  /* 0x0000000e1a9e7981 */ /* 0x000364000c1e1920 */
.L_x_78:
[----:B------:R-:W-:Y:S05]  /*36b0*/  BSYNC B1 ;  /* 0x0000000000017941 */ /* 0x000fea0003800000 */
.L_x_77:
[----:B---3-5:R-:W-:Y:S01]  /*36c0*/  IMAD R24, R158, R13, RZ ;  /* 0x0000000d9e187224 */ /* 0x028fe200078e02ff */
[----:B------:R-:W-:Y:S01]  /*36d0*/  ISETP.GT.AND P2, PT, R12, RZ, P0 ;  /* 0x000000ff0c00720c */ /* 0x000fe20000744270 */
[----:B------:R-:W-:Y:S01]  /*36e0*/  IMAD.X R31, R23, 0x1, R10, P5 ;  /* 0x00000001171f7824 */ /* 0x000fe200028e060a */
        /* <DEDUP_REMOVED lines=8> */
.L_x_80:
[----:B------:R-:W-:Y:S05]  /*3770*/  BSYNC B1 ;  /* 0x0000000000017941 */ /* 0x000fea0003800000 */
.L_x_79:
[----:B-----5:R-:W-:Y:S01]  /*3780*/  IMAD R34, R158, R13, RZ ;  /* 0x0000000d9e227224 */ /* 0x020fe200078e02ff */
[----:B------:R-:W-:Y:S01]  /*3790*/  ISETP.GT.AND P1, PT, R12, 0x8, P1 ;  /* 0x000000080c00780c */ /* 0x000fe20000f24270 */
[----:B---3--:R-:W-:Y:S01]  /*37a0*/  IMAD.X R33, R29, 0x1, R10, P5 ;  /* 0x000000011d217824 */ /* 0x008fe200028e060a */
        /* <DEDUP_REMOVED lines=8> */
.L_x_82:
[----:B------:R-:W-:Y:S05]  /*3830*/  BSYNC B1 ;  /* 0x0000000000017941 */ /* 0x000fea0003800000 */
.L_x_81:
[----:B0----5:R-:W-:Y:S01]  /*3840*/  IMAD R20, R158, R13, RZ ;  /* 0x0000000d9e147224 */ /* 0x021fe200078e02ff */
[----:B------:R-:W-:Y:S01]  /*3850*/  ISETP.GT.AND P2, PT, R12, 0x8, P0 ;  /* 0x000000080c00780c */ /* 0x000fe20000744270 */
[----:B------:R-:W-:Y:S01]  /*3860*/  IMAD.X R35, R23, 0x1, R16, P5 ;  /* 0x0000000117237824 */ /* 0x000fe200028e0610 */
[----:B--2---:R-:W-:Y:S01]  /*3870*/  IADD3 R18, P0, R18, UR7, RZ ;  /* 0x0000000712127c10 */ /* 0x004fe2000ff1e0ff */
[----:B------:R-:W-:Y:S01]  /*3880*/  IMAD R21, R54, R11, R20 ;  /* 0x0000000b36157224 */ /* 0x000fe200078e0214 */
[----:B------:R-:W-:Y:S02]  /*3890*/  BSSY B1, `(.L_x_83) ;  /* 0x0000005000017945 */ /* 0x000fe40003800000 */
[----:B------:R-:W-:Y:S02]  /*38a0*/  IADD3.X R19, R19, UR8, RZ, P0, !PT ;  /* 0x0000000813137c10 */ /* 0x000fe400087fe4ff */
[----:B------:R0:W-:Y:S05]  /*38b0*/  @P1 STG.E desc[UR14][R34.64], R21 ;  /* 0x0000001522001986 */ /* 0x0001ea000c10190e */
[----:B------:R-:W-:Y:S05]  /*38c0*/  @!P2 BRA `(.L_x_84) ;  /* 0x000000000004a947 */ /* 0x000fea0003800000 */
[----:B------:R2:W5:Y:S02]  /*38d0*/  LDG.E.LTC128B R158, desc[UR14][R18.64] ;  /* 0x0000000e129e7981 */ /* 0x000564000c1e1920 */
.L_x_84:
[----:B------:R-:W-:Y:S05]  /*38e0*/  BSYNC B1 ;  /* 0x0000000000017941 */ /* 0x000fea0003800000 */
.L_x_83:
[----:B--2---:R-:W-:Y:S01]  /*38f0*/  IADD3 R18, P5, R28, R17, RZ ;  /* 0x000000111c127210 */ /* 0x004fe20007fbe0ff */
        /* <DEDUP_REMOVED lines=10> */
[----:B0-----:R-:W-:-:S06]  /*39a0*/  IADD3.X R21, R27, UR10, RZ, P6, !PT ;  /* 0x0000000a1b157c10 */ /* 0x001fcc000b7fe4ff */
[----:B------:R-:W-:Y:S05]  /*39b0*/  @!P4 BRA `(.L_x_86) ;  /* 0x000000000004c947 */ /* 0x000fea0003800000 */
[----:B------:R0:W5:Y:S02]  /*39c0*/  LDG.E.LTC128B R158, desc[UR14][R20.64] ;  /* 0x0000000e149e7981 */ /* 0x000164000c1e1920 */
.L_x_86:
[----:B------:R-:W-:Y:S05]  /*39d0*/  BSYNC B1 ;  /* 0x0000000000017941 */ /* 0x000fea0003800000 */
.L_x_85:
[----:B--2--5:R-:W-:Y:S01]  /*39e0*/  IMAD R18, R158, R13, RZ ;  /* 0x0000000d9e127224 */ /* 0x024fe200078e02ff */
        /* <DEDUP_REMOVED lines=10> */
.L_x_88:
[----:B------:R-:W-:Y:S05]  /*3a90*/  BSYNC B1 ;  /* 0x0000000000017941 */ /* 0x000fea0003800000 */
.L_x_87:
[----:B-----5:R-:W-:Y:S01]  /*3aa0*/  IMAD R34, R158, R13, RZ ;  /* 0x0000000d9e227224 */ /* 0x020fe200078e02ff */
[----:B------:R-:W-:Y:S01]  /*3ab0*/  ISETP.GT.AND P1, PT, R12, 0x8, P1 ;  /* 0x000000080c00780c */ /* 0x000fe20000f24270 */
[----:B--2---:R-:W-:Y:S01]  /*3ac0*/  IMAD.X R29, R33, 0x1, R10, P5 ;  /* 0x00000001211d7824 */ /* 0x004fe200028e060a */
        /* <DEDUP_REMOVED lines=8> */
.L_x_90:
[----:B------:R-:W-:Y:S05]  /*3b50*/  BSYNC B1 ;  /* 0x0000000000017941 */ /* 0x000fea0003800000 */
.L_x_89:
[----:B--2--5:R-:W-:Y:S01]  /*3b60*/  IMAD R26, R158, R13, RZ ;  /* 0x0000000d9e1a7224 */ /* 0x024fe200078e02ff */
        /* <DEDUP_REMOVED lines=9> */
.L_x_92:
[----:B------:R-:W-:Y:S05]  /*3c00*/  BSYNC B1 ;  /* 0x0000000000017941 */ /* 0x000fea0003800000 */
.L_x_91:
[----:B----4-:R-:W-:Y:S01]  /*3c10*/  IADD3 R24, P5, R32, R17, RZ ;  /* 0x0000001120187210 */ /* 0x010fe20007fbe0ff */
        /* <DEDUP_REMOVED lines=10> */
[----:B--2---:R-:W-:-:S06]  /*3cc0*/  IADD3.X R27, R21, UR10, RZ, P6, !PT ;  /* 0x0000000a151b7c10 */ /* 0x004fcc000b7fe4ff */
[----:B------:R-:W-:Y:S05]  /*3cd0*/  @!P4 BRA `(.L_x_94) ;  /* 0x000000000004c947 */ /* 0x000fea0003800000 */
[----:B------:R2:W5:Y:S02]  /*3ce0*/  LDG.E.LTC128B R158, desc[UR14][R26.64] ;  /* 0x0000000e1a9e7981 */ /* 0x000564000c1e1920 */
.L_x_94:
[----:B------:R-:W-:Y:S05]  /*3cf0*/  BSYNC B1 ;  /* 0x0000000000017941 */ /* 0x000fea0003800000 */
.L_x_93:
[----:B----45:R-:W-:Y:S01]  /*3d00*/  IMAD R24, R158, R13, RZ ;  /* 0x0000000d9e187224 */ /* 0x030fe200078e02ff */
[----:B------:R-:W-:Y:S01]  /*3d10*/  ISETP.GT.AND P2, PT, R12, RZ, P0 ;  /* 0x000000ff0c00720c */ /* 0x000fe20000744270 */
[----:B------:R-:W-:Y:S01]  /*3d20*/  IMAD.X R31, R23, 0x1, R10, P5 ;  /* 0x00000001171f7824 */ /* 0x000fe200028e060a */
[----:B------:R-:W-:Y:S01]  /*3d30*/  BSSY B1, `(.L_x_95) ;  /* 0x0000008000017945 */ /* 0x000fe20003800000 */
[----:B---3--:R-:W-:Y:S01]  /*3d40*/  IMAD R33, R60, R11, R24 ;  /* 0x0000000b3c217224 */ /* 0x008fe200078e0218 */
[----:B------:R-:W-:Y:S02]  /*3d50*/  IADD3 R24, P6, R18, UR9, RZ ;  /* 0x0000000912187c10 */ /* 0x000fe4000ffde0ff */
[----:B------:R-:W-:Y:S02]  /*3d60*/  IADD3 R32, P5, R28, R9, RZ ;  /* 0x000000091c207210 */ /* 0x000fe40007fbe0ff */
[----:B------:R3:W-:Y:S01]  /*3d70*/  @P4 STG.E desc[UR14][R30.64], R33 ;  /* 0x000000211e004986 */ /* 0x0007e2000c10190e */
[----:B------:R-:W-:-:S04]  /*3d80*/  IADD3.X R25, R19, UR10, RZ, P6, !PT ;  /* 0x0000000a13197c10 */ /* 0x000fc8000b7fe4ff */
[----:B------:R-:W-:Y:S06]  /*3d90*/  @!P2 BRA `(.L_x_96) ;  /* 0x000000000004a947 */ /* 0x000fec0003800000 */
[----:B------:R4:W5:Y:S02]  /*3da0*/  LDG.E.LTC128B R158, desc[UR14][R24.64] ;  /* 0x0000000e189e7981 */ /* 0x000964000c1e1920 */
.L_x_96:
[----:B------:R-:W-:Y:S05]  /*3db0*/  BSYNC B1 ;  /* 0x0000000000017941 */ /* 0x000fea0003800000 */
.L_x_95:
[----:B-----5:R-:W-:Y:S01]  /*3dc0*/  IMAD R34, R158, R13, RZ ;  /* 0x0000000d9e227224 */ /* 0x020fe200078e02ff */
[----:B------:R-:W-:Y:S01]  /*3dd0*/  ISETP.GT.AND P1, PT, R12, 0x8, P1 ;  /* 0x000000080c00780c */ /* 0x000fe20000f24270 */
[----:B---3--:R-:W-:Y:S01]  /*3de0*/  IMAD.X R33, R29, 0x1, R10, P5 ;  /* 0x000000011d217824 */ /* 0x008fe200028e060a */
[----:B0-----:R-:W-:Y:S01]  /*3df0*/  IADD3 R20, P4, R20, UR7, RZ ;  /* 0x0000000714147c10 */ /* 0x001fe2000ff9e0ff */
[----:B------:R-:W-:Y:S01]  /*3e00*/  IMAD R61, R61, R11, R34 ;  /* 0x0000000b3d3d7224 */ /* 0x000fe200078e0222 */
[----:B------:R-:W-:Y:S01]  /*3e10*/  BSSY B1, `(.L_x_97) ;  /* 0x0000006000017945 */ /* 0x000fe20003800000 */
[----:B------:R-:W-:Y:S02]  /*3e20*/  IADD3 R34, P5, R22, R17, RZ ;  /* 0x0000001116227210 */ /* 0x000fe40007fbe0ff */
[----:B------:R-:W-:Y:S01]  /*3e30*/  IADD3.X R21, R21, UR8, RZ, P4, !PT ;  /* 0x0000000815157c10 */ /* 0x000fe2000a7fe4ff */
[----:B------:R0:W-:Y:S05]  /*3e40*/  @P2 STG.E desc[UR14][R32.64], R61 ;  /* 0x0000003d20002986 */ /* 0x0001ea000c10190e */
[----:B------:R-:W-:Y:S05]  /*3e50*/  @!P1 BRA `(.L_x_98) ;  /* 0x0000000000049947 */ /* 0x000fea0003800000 */
[----:B------:R3:W5:Y:S02]  /*3e60*/  LDG.E.LTC128B R158, desc[UR14][R20.64] ;  /* 0x0000000e149e7981 */ /* 0x000764000c1e1920 */
.L_x_98:
[----:B------:R-:W-:Y:S05]  /*3e70*/  BSYNC B1 ;  /* 0x0000000000017941 */ /* 0x000fea0003800000 */
.L_x_97:
[----:B---3-5:R-:W-:Y:S01]  /*3e80*/  IMAD R20, R158, R13, RZ ;  /* 0x0000000d9e147224 */ /* 0x028fe200078e02ff */
[----:B------:R-:W-:Y:S01]  /*3e90*/  ISETP.GT.AND P2, PT, R12, 0x8, P0 ;  /* 0x000000080c00780c */ /* 0x000fe20000744270 */
[----:B------:R-:W-:Y:S01]  /*3ea0*/  IMAD.X R35, R23, 0x1, R16, P5 ;  /* 0x0000000117237824 */ /* 0x000fe200028e0610 */
[----:B------:R-:W-:Y:S01]  /*3eb0*/  IADD3 R18, P0, R18, UR7, RZ ;  /* 0x0000000712127c10 */ /* 0x000fe2000ff1e0ff */
[----:B------:R-:W-:Y:S01]  /*3ec0*/  IMAD R21, R62, R11, R20 ;  /* 0x0000000b3e157224 */ /* 0x000fe200078e0214 */
[----:B------:R-:W-:Y:S02]  /*3ed0*/  BSSY B1, `(.L_x_99) ;  /* 0x0000005000017945 */ /* 0x000fe40003800000 */
[----:B------:R-:W-:Y:S02]  /*3ee0*/  IADD3.X R19, R19, UR8, RZ, P0, !PT ;  /* 0x0000000813137c10 */ /* 0x000fe400087fe4ff */
[----:B------:R3:W-:Y:S05]  /*3ef0*/  @P1 STG.E desc[UR14][R34.64], R21 ;  /* 0x0000001522001986 */ /* 0x0007ea000c10190e */
[----:B------:R-:W-:Y:S05]  /*3f00*/  @!P2 BRA `(.L_x_100) ;  /* 0x000000000004a947 */ /* 0x000fea0003800000 */
[----:B------:R0:W5:Y:S02]  /*3f10*/  LDG.E.LTC128B R158, desc[UR14][R18.64] ;  /* 0x0000000e129e7981 */ /* 0x000164000c1e1920 */
.L_x_100:
[----:B------:R-:W-:Y:S05]  /*3f20*/  BSYNC B1 ;  /* 0x0000000000017941 */ /* 0x000fea0003800000 */
.L_x_99:
[----:B0-----:R-:W-:Y:S01]  /*3f30*/  IADD3 R18, P5, R28, R17, RZ ;  /* 0x000000111c127210 */ /* 0x001fe20007fbe0ff */
        /* <DEDUP_REMOVED lines=10> */
[----:B---3--:R-:W-:-:S06]  /*3fe0*/  IADD3.X R21, R27, UR10, RZ, P6, !PT ;  /* 0x0000000a1b157c10 */ /* 0x008fcc000b7fe4ff */
[----:B------:R-:W-:Y:S05]  /*3ff0*/  @!P4 BRA `(.L_x_102) ;  /* 0x000000000004c947 */ /* 0x000fea0003800000 */
[----:B------:R3:W5:Y:S02]  /*4000*/  LDG.E.LTC128B R158, desc[UR14][R20.64] ;  /* 0x0000000e149e7981 */ /* 0x000764000c1e1920 */
.L_x_102:
[----:B------:R-:W-:Y:S05]  /*4010*/  BSYNC B1 ;  /* 0x0000000000017941 */ /* 0x000fea0003800000 */
.L_x_101:
[----:B0----5:R-:W-:Y:S01]  /*4020*/  IMAD R18, R158, R13, RZ ;  /* 0x0000000d9e127224 */ /* 0x021fe200078e02ff */
[----:B------:R-:W-:Y:S01]  /*4030*/  ISETP.GT.AND P2, PT, R12, RZ, P0 ;  /* 0x000000ff0c00720c */ /* 0x000fe20000744270 */
[----:B------:R-:W-:Y:S01]  /*4040*/  IMAD.X R23, R31, 0x1, R10, P5 ;  /* 0x000000011f177824 */ /* 0x000fe200028e060a */
[----:B------:R-:W-:Y:S01]  /*4050*/  BSSY B1, `(.L_x_103) ;  /* 0x0000008000017945 */ /* 0x000fe20003800000 */
[----:B-1----:R-:W-:Y:S01]  /*4060*/  IMAD R29, R64, R11, R18 ;  /* 0x0000000b401d7224 */ /* 0x002fe200078e0212 */
[----:B------:R-:W-:Y:S02]  /*4070*/  IADD3 R18, P6, R24, UR9, RZ ;  /* 0x0000000918127c10 */ /* 0x000fe4000ffde0ff */
[----:B------:R-:W-:Y:S02]  /*4080*/  IADD3 R28, P5, R32, R9, RZ ;  /* 0x00000009201c7210 */ /* 0x000fe40007fbe0ff */
[----:B------:R0:W-:Y:S01]  /*4090*/  @P4 STG.E desc[UR14][R22.64], R29 ;  /* 0x0000001d16004986 */ /* 0x0001e2000c10190e */
[----:B------:R-:W-:-:S04]  /*40a0*/  IADD3.X R19, R25, UR10, RZ, P6, !PT ;  /* 0x0000000a19137c10 */ /* 0x000fc8000b7fe4ff */
[----:B------:R-:W-:Y:S06]  /*40b0*/  @!P2 BRA `(.L_x_104) ;  /* 0x000000000004a947 */ /* 0x000fec0003800000 */
[----:B------:R1:W5:Y:S02]  /*40c0*/  LDG.E.LTC128B R158, desc[UR14][R18.64] ;  /* 0x0000000e129e7981 */ /* 0x000364000c1e1920 */
.L_x_104:
[----:B------:R-:W-:Y:S05]  /*40d0*/  BSYNC B1 ;  /* 0x0000000000017941 */ /* 0x000fea0003800000 */
.L_x_103:
[----:B-----5:R-:W-:Y:S01]  /*40e0*/  IMAD R34, R158, R13, RZ ;  /* 0x0000000d9e227224 */ /* 0x020fe200078e02ff */
[----:B------:R-:W-:Y:S01]  /*40f0*/  ISETP.GT.AND P1, PT, R12, 0x8, P1 ;  /* 0x000000080c00780c */ /* 0x000fe20000f24270 */
[----:B0-----:R-:W-:Y:S01]  /*4100*/  IMAD.X R29, R33, 0x1, R10, P5 ;  /* 0x00000001211d7824 */ /* 0x001fe200028e060a */
        /* <DEDUP_REMOVED lines=8> */
.L_x_106:
[----:B------:R-:W-:Y:S05]  /*4190*/  BSYNC B1 ;  /* 0x0000000000017941 */ /* 0x000fea0003800000 */
.L_x_105:
        /* <DEDUP_REMOVED lines=10> */
.L_x_108:
[----:B------:R-:W-:Y:S05]  /*4240*/  BSYNC B1 ;  /* 0x0000000000017941 */ /* 0x000fea0003800000 */
.L_x_107:
        /* <DEDUP_REMOVED lines=14> */
.L_x_110:
[----:B------:R-:W-:Y:S05]  /*4330*/  BSYNC B1 ;  /* 0x0000000000017941 */ /* 0x000fea0003800000 */
.L_x_109:
[----:B----45:R-:W-:Y:S01]  /*4340*/  IMAD R24, R158, R13, RZ ;  /* 0x0000000d9e187224 */ /* 0x030fe200078e02ff */
        /* <DEDUP_REMOVED lines=10> */
.L_x_112:
[----:B------:R-:W-:Y:S05]  /*43f0*/  BSYNC B1 ;  /* 0x0000000000017941 */ /* 0x000fea0003800000 */
.L_x_111:
[----:B-----5:R-:W-:Y:S01]  /*4400*/  IMAD R34, R158, R13, RZ ;  /* 0x0000000d9e227224 */ /* 0x020fe200078e02ff */
[----:B------:R-:W-:Y:S01]  /*4410*/  ISETP.GT.AND P1, PT, R12, 0x8, P1 ;  /* 0x000000080c00780c */ /* 0x000fe20000f24270 */
[----:B----4-:R-:W-:Y:S01]  /*4420*/  IMAD.X R33, R29, 0x1, R10, P5 ;  /* 0x000000011d217824 */ /* 0x010fe200028e060a */
        /* <DEDUP_REMOVED lines=8> */
.L_x_114:
[----:B------:R-:W-:Y:S05]  /*44b0*/  BSYNC B1 ;  /* 0x0000000000017941 */ /* 0x000fea0003800000 */
.L_x_113:
[----:B----45:R-:W-:Y:S01]  /*44c0*/  IMAD R20, R158, R13, RZ ;  /* 0x0000000d9e147224 */ /* 0x030fe200078e02ff */
[----:B------:R-:W-:Y:S01]  /*44d0*/  ISETP.GT.AND P2, PT, R12, 0x8, P0 ;  /* 0x000000080c00780c */ /* 0x000fe20000744270 */
[----:B------:R-:W-:Y:S01]  /*44e0*/  IMAD.X R35, R23, 0x1, R16, P5 ;  /* 0x0000000117237824 */ /* 0x000fe200028e0610 */
[----:B-1----:R-:W-:Y:S01]  /*44f0*/  IADD3 R18, P0, R18, UR7, RZ ;  /* 0x0000000712127c10 */ /* 0x002fe2000ff1e0ff */
[----:B------:R-:W-:Y:S01]  /*4500*/  IMAD R21, R70, R11, R20 ;  /* 0x0000000b46157224 */ /* 0x000fe200078e0214 */
[----:B------:R-:W-:Y:S02]  /*4510*/  BSSY B1, `(.L_x_115) ;  /* 0x0000005000017945 */ /* 0x000fe40003800000 */
[----:B------:R-:W-:Y:S02]  /*4520*/  IADD3.X R19, R19, UR8, RZ, P0, !PT ;  /* 0x0000000813137c10 */ /* 0x000fe400087fe4ff */
[----:B------:R1:W-:Y:S05]  /*4530*/  @P1 STG.E desc[UR14][R34.64], R21 ;  /* 0x0000001522001986 */ /* 0x0003ea000c10190e */
[----:B------:R-:W-:Y:S05]  /*4540*/  @!P2 BRA `(.L_x_116) ;  /* 0x000000000004a947 */ /* 0x000fea0003800000 */
[----:B------:R4:W5:Y:S02]  /*4550*/  LDG.E.LTC128B R158, desc[UR14][R18.64] ;  /* 0x0000000e129e7981 */ /* 0x000964000c1e1920 */
.L_x_116:
[----:B------:R-:W-:Y:S05]  /*4560*/  BSYNC B1 ;  /* 0x0000000000017941 */ /* 0x000fea0003800000 */
.L_x_115:
        /* <DEDUP_REMOVED lines=14> */
.L_x_118:
[----:B------:R-:W-:Y:S05]  /*4650*/  BSYNC B1 ;  /* 0x0000000000017941 */ /* 0x000fea0003800000 */
.L_x_117:
[----:B----45:R-:W-:Y:S01]  /*4660*/  IMAD R18, R158, R13, RZ ;  /* 0x0000000d9e127224 */ /* 0x030fe200078e02ff */
[----:B------:R-:W-:Y:S01]  /*4670*/  ISETP.GT.AND P2, PT, R12, RZ, P0 ;  /* 0x000000ff0c00720c */ /* 0x000fe20000744270 */
[----:B------:R-:W-:Y:S01]  /*4680*/  IMAD.X R23, R31, 0x1, R10, P5 ;  /* 0x000000011f177824 */ /* 0x000fe200028e060a */
[----:B------:R-:W-:Y:S01]  /*4690*/  BSSY B1, `(.L_x_119) ;  /* 0x0000008000017945 */ /* 0x000fe20003800000 */
[----:B0-----:R-:W-:Y:S01]  /*46a0*/  IMAD R29, R72, R11, R18 ;  /* 0x0000000b481d7224 */ /* 0x001fe200078e0212 */
[----:B------:R-:W-:Y:S02]  /*46b0*/  IADD3 R18, P6, R24, UR9, RZ ;  /* 0x0000000918127c10 */ /* 0x000fe4000ffde0ff */
[----:B------:R-:W-:Y:S02]  /*46c0*/  IADD3 R28, P5, R32, R9, RZ ;  /* 0x00000009201c7210 */ /* 0x000fe40007fbe0ff */
[----:B------:R0:W-:Y:S01]  /*46d0*/  @P4 STG.E desc[UR14][R22.64], R29 ;  /* 0x0000001d16004986 */ /* 0x0001e2000c10190e */
[----:B------:R-:W-:-:S04]  /*46e0*/  IADD3.X R19, R25, UR10, RZ, P6, !PT ;  /* 0x0000000a19137c10 */ /* 0x000fc8000b7fe4ff */
[----:B------:R-:W-:Y:S06]  /*46f0*/  @!P2 BRA `(.L_x_120) ;  /* 0x000000000004a947 */ /* 0x000fec0003800000 */
[----:B------:R4:W5:Y:S02]  /*4700*/  LDG.E.LTC128B R158, desc[UR14][R18.64] ;  /* 0x0000000e129e7981 */ /* 0x000964000c1e1920 */
.L_x_120:
[----:B------:R-:W-:Y:S05]  /*4710*/  BSYNC B1 ;  /* 0x0000000000017941 */ /* 0x000fea0003800000 */
.L_x_119:
        /* <DEDUP_REMOVED lines=11> */
.L_x_122:
[----:B------:R-:W-:Y:S05]  /*47d0*/  BSYNC B1 ;  /* 0x0000000000017941 */ /* 0x000fea0003800000 */
.L_x_121:
[----:B--2--5:R-:W-:Y:S01]  /*47e0*/  IMAD R26, R158, R13, RZ ;  /* 0x0000000d9e1a7224 */ /* 0x024fe200078e02ff */
        /* <DEDUP_REMOVED lines=9> */
.L_x_124:
[----:B------:R-:W-:Y:S05]  /*4880*/  BSYNC B1 ;  /* 0x0000000000017941 */ /* 0x000fea0003800000 */
.L_x_123:
        /* <DEDUP_REMOVED lines=14> */
.L_x_126:
[----:B------:R-:W-:Y:S05]  /*4970*/  BSYNC B1 ;  /* 0x0000000000017941 */ /* 0x000fea0003800000 */
.L_x_125:
[----:B0----5:R-:W-:Y:S01]  /*4980*/  IMAD R24, R158, R13, RZ ;  /* 0x0000000d9e187224 */ /* 0x021fe200078e02ff */
        /* <DEDUP_REMOVED lines=10> */
.L_x_128:
[----:B------:R-:W-:Y:S05]  /*4a30*/  BSYNC B1 ;  /* 0x0000000000017941 */ /* 0x000fea0003800000 */
.L_x_127:
        /* <DEDUP_REMOVED lines=11> */
.L_x_130:
[----:B------:R-:W-:Y:S05]  /*4af0*/  BSYNC B1 ;  /* 0x0000000000017941 */ /* 0x000fea0003800000 */
.L_x_129:
        /* <DEDUP_REMOVED lines=10> */
.L_x_132:
[----:B------:R-:W-:Y:S05]  /*4ba0*/  BSYNC B1 ;  /* 0x0000000000017941 */ /* 0x000fea0003800000 */
.L_x_131:
        /* <DEDUP_REMOVED lines=14> */
.L_x_134:
[----:B------:R-:W-:Y:S05]  /*4c90*/  BSYNC B1 ;  /* 0x0000000000017941 */ /* 0x000fea0003800000 */
.L_x_133:
        /* <DEDUP_REMOVED lines=11> */
.L_x_136:
[----:B------:R-:W-:Y:S05]  /*4d50*/  BSYNC B1 ;  /* 0x0000000000017941 */ /* 0x000fea0003800000 */
.L_x_135:
[----:B-----5:R-:W-:Y:S01]  /*4d60*/  IMAD R34, R158, R13, RZ ;  /* 0x0000000d9e227224 */ /* 0x020fe200078e02ff */
[----:B------:R-:W-:Y:S01]  /*4d70*/  ISETP.GT.AND P1, PT, R12, 0x8, P1 ;  /* 0x000000080c00780c */ /* 0x000fe20000f24270 */
[----:B----4-:R-:W-:Y:S01]  /*4d80*/  IMAD.X R29, R33, 0x1, R10, P5 ;  /* 0x00000001211d7824 */ /* 0x010fe200028e060a */
        /* <DEDUP_REMOVED lines=8> */
.L_x_138:
[----:B------:R-:W-:Y:S05]  /*4e10*/  BSYNC B1 ;  /* 0x0000000000017941 */ /* 0x000fea0003800000 */
.L_x_137:
[----:B----45:R-:W-:Y:S01]  /*4e20*/  IMAD R26, R158, R13, RZ ;  /* 0x0000000d9e1a7224 */ /* 0x030fe200078e02ff */
[----:B------:R-:W-:Y:S01]  /*4e30*/  ISETP.GT.AND P2, PT, R12, 0x8, P0 ;  /* 0x000000080c00780c */ /* 0x000fe20000744270 */
[----:B------:R-:W-:Y:S01]  /*4e40*/  IMAD.X R35, R31, 0x1, R16, P5 ;  /* 0x000000011f237824 */ /* 0x000fe200028e0610 */
[----:B---3--:R-:W-:Y:S01]  /*4e50*/  IADD3 R24, P0, R24, UR7, RZ ;  /* 0x0000000718187c10 */ /* 0x008fe2000ff1e0ff */
[----:B------:R-:W-:Y:S01]  /*4e60*/  IMAD R27, R82, R11, R26 ;  /* 0x0000000b521b7224 */ /* 0x000fe200078e021a */
[----:B------:R-:W-:Y:S02]  /*4e70*/  BSSY B1, `(.L_x_139) ;  /* 0x0000005000017945 */ /* 0x000fe40003800000 */
[----:B------:R-:W-:Y:S02]  /*4e80*/  IADD3.X R25, R25, UR8, RZ, P0, !PT ;  /* 0x0000000819197c10 */ /* 0x000fe400087fe4ff */
[----:B------:R3:W-:Y:S05]  /*4e90*/  @P1 STG.E desc[UR14][R34.64], R27 ;  /* 0x0000001b22001986 */ /* 0x0007ea000c10190e */
[----:B------:R-:W-:Y:S05]  /*4ea0*/  @!P2 BRA `(.L_x_140) ;  /* 0x000000000004a947 */ /* 0x000fea0003800000 */
[----:B------:R4:W5:Y:S02]  /*4eb0*/  LDG.E.LTC128B R158, desc[UR14][R24.64] ;  /* 0x0000000e189e7981 */ /* 0x000964000c1e1920 */
.L_x_140:
[----:B------:R-:W-:Y:S05]  /*4ec0*/  BSYNC B1 ;  /* 0x0000000000017941 */ /* 0x000fea0003800000 */
.L_x_139:
        /* <DEDUP_REMOVED lines=14> */
.L_x_142:
[----:B------:R-:W-:Y:S05]  /*4fb0*/  BSYNC B1 ;  /* 0x0000000000017941 */ /* 0x000fea0003800000 */
.L_x_141:
        /* <DEDUP_REMOVED lines=11> */
.L_x_144:
[----:B------:R-:W-:Y:S05]  /*5070*/  BSYNC B1 ;  /* 0x0000000000017941 */ /* 0x000fea0003800000 */
.L_x_143:
        /* <DEDUP_REMOVED lines=11> */
.L_x_146:
[----:B------:R-:W-:Y:S05]  /*5130*/  BSYNC B1 ;  /* 0x0000000000017941 */ /* 0x000fea0003800000 */
.L_x_145:
[----:B-1---5:R-:W-:Y:S01]  /*5140*/  IMAD R20, R158, R13, RZ ;  /* 0x0000000d9e147224 */ /* 0x022fe200078e02ff */
        /* <DEDUP_REMOVED lines=9> */
.L_x_148:
[----:B------:R-:W-:Y:S05]  /*51e0*/  BSYNC B1 ;  /* 0x0000000000017941 */ /* 0x000fea0003800000 */
.L_x_147:
        /* <DEDUP_REMOVED lines=14> */
.L_x_150:
[----:B------:R-:W-:Y:S05]  /*52d0*/  BSYNC B1 ;  /* 0x0000000000017941 */ /* 0x000fea0003800000 */
.L_x_149:
[----:B0----5:R-:W-:Y:S01]  /*52e0*/  IMAD R18, R158, R13, RZ ;  /* 0x0000000d9e127224 */ /* 0x021fe200078e02ff */
[----:B------:R-:W-:Y:S01]  /*52f0*/  ISETP.GT.AND P2, PT, R12, RZ, P0 ;  /* 0x000000ff0c00720c */ /* 0x000fe20000744270 */
[----:B------:R-:W-:Y:S01]  /*5300*/  IMAD.X R23, R31, 0x1, R10, P5 ;  /* 0x000000011f177824 */ /* 0x000fe200028e060a */
        /* <DEDUP_REMOVED lines=8> */
.L_x_152:
[----:B------:R-:W-:Y:S05]  /*5390*/  BSYNC B1 ;  /* 0x0000000000017941 */ /* 0x000fea0003800000 */
.L_x_151:
        /* <DEDUP_REMOVED lines=11> */
.L_x_154:
[----:B------:R-:W-:Y:S05]  /*5450*/  BSYNC B1 ;  /* 0x0000000000017941 */ /* 0x000fea0003800000 */
.L_x_153:
[----:B---3-5:R-:W-:Y:S01]  /*5460*/  IMAD R26, R158, R13, RZ ;  /* 0x0000000d9e1a7224 */ /* 0x028fe200078e02ff */
        /* <DEDUP_REMOVED lines=9> */
.L_x_156:
[----:B------:R-:W-:Y:S05]  /*5500*/  BSYNC B1 ;  /* 0x0000000000017941 */ /* 0x000fea0003800000 */
.L_x_155:
        /* <DEDUP_REMOVED lines=14> */
.L_x_158:
[----:B------:R-:W-:Y:S05]  /*55f0*/  BSYNC B1 ;  /* 0x0000000000017941 */ /* 0x000fea0003800000 */
.L_x_157:
        /* <DEDUP_REMOVED lines=11> */
.L_x_160:
[----:B------:R-:W-:Y:S05]  /*56b0*/  BSYNC B1 ;  /* 0x0000000000017941 */ /* 0x000fea0003800000 */
.L_x_159:
[----:B-----5:R-:W-:Y:S01]  /*56c0*/  IMAD R34, R158, R13, RZ ;  /* 0x0000000d9e227224 */ /* 0x020fe200078e02ff */
[----:B------:R-:W-:Y:S01]  /*56d0*/  ISETP.GT.AND P1, PT, R12, 0x8, P1 ;  /* 0x000000080c00780c */ /* 0x000fe20000f24270 */
[----:B----4-:R-:W-:Y:S01]  /*56e0*/  IMAD.X R33, R29, 0x1, R10, P5 ;  /* 0x000000011d217824 */ /* 0x010fe200028e060a */
        /* <DEDUP_REMOVED lines=8> */
.L_x_162:
[----:B------:R-:W-:Y:S05]  /*5770*/  BSYNC B1 ;  /* 0x0000000000017941 */ /* 0x000fea0003800000 */
.L_x_161:
[----:B----45:R-:W-:Y:S01]  /*5780*/  IMAD R20, R158, R13, RZ ;  /* 0x0000000d9e147224 */ /* 0x030fe200078e02ff */
        /* <DEDUP_REMOVED lines=9> */
.L_x_164:
[----:B------:R-:W-:Y:S05]  /*5820*/  BSYNC B1 ;  /* 0x0000000000017941 */ /* 0x000fea0003800000 */
.L_x_163:
        /* <DEDUP_REMOVED lines=14> */
.L_x_166:
[----:B------:R-:W-:Y:S05]  /*5910*/  BSYNC B1 ;  /* 0x0000000000017941 */ /* 0x000fea0003800000 */
.L_x_165:
        /* <DEDUP_REMOVED lines=11> */
.L_x_168:
[----:B------:R-:W-:Y:S05]  /*59d0*/  BSYNC B1 ;  /* 0x0000000000017941 */ /* 0x000fea0003800000 */
.L_x_167:
        /* <DEDUP_REMOVED lines=11> */
.L_x_170:
[----:B------:R-:W-:Y:S05]  /*5a90*/  BSYNC B1 ;  /* 0x0000000000017941 */ /* 0x000fea0003800000 */
.L_x_169:
        /* <DEDUP_REMOVED lines=10> */
.L_x_172:
[----:B------:R-:W-:Y:S05]  /*5b40*/  BSYNC B1 ;  /* 0x0000000000017941 */ /* 0x000fea0003800000 */
.L_x_171:
        /* <DEDUP_REMOVED lines=14> */
.L_x_174:
[----:B------:R-:W-:Y:S05]  /*5c30*/  BSYNC B1 ;  /* 0x0000000000017941 */ /* 0x000fea0003800000 */
.L_x_173:
        /* <DEDUP_REMOVED lines=11> */
.L_x_176:
[----:B------:R-:W-:Y:S05]  /*5cf0*/  BSYNC B1 ;  /* 0x0000000000017941 */ /* 0x000fea0003800000 */
.L_x_175:
        /* <DEDUP_REMOVED lines=11> */
.L_x_178:
[----:B------:R-:W-:Y:S05]  /*5db0*/  BSYNC B1 ;  /* 0x0000000000017941 */ /* 0x000fea0003800000 */
.L_x_177:
        /* <DEDUP_REMOVED lines=10> */
.L_x_180:
[----:B------:R-:W-:Y:S05]  /*5e60*/  BSYNC B1 ;  /* 0x0000000000017941 */ /* 0x000fea0003800000 */
.L_x_179:
        /* <DEDUP_REMOVED lines=14> */
.L_x_182:
[----:B------:R-:W-:Y:S05]  /*5f50*/  BSYNC B1 ;  /* 0x0000000000017941 */ /* 0x000fea0003800000 */
.L_x_181:
        /* <DEDUP_REMOVED lines=11> */
.L_x_184:
[----:B------:R-:W-:Y:S05]  /*6010*/  BSYNC B1 ;  /* 0x0000000000017941 */ /* 0x000fea0003800000 */
.L_x_183:
        /* <DEDUP_REMOVED lines=11> */
.L_x_186:
[----:B------:R-:W-:Y:S05]  /*60d0*/  BSYNC B1 ;  /* 0x0000000000017941 */ /* 0x000fea0003800000 */
.L_x_185:
        /* <DEDUP_REMOVED lines=10> */
.L_x_188:
[----:B------:R-:W-:Y:S05]  /*6180*/  BSYNC B1 ;  /* 0x0000000000017941 */ /* 0x000fea0003800000 */
.L_x_187:
        /* <DEDUP_REMOVED lines=14> */
.L_x_190:
[----:B------:R-:W-:Y:S05]  /*6270*/  BSYNC B1 ;  /* 0x0000000000017941 */ /* 0x000fea0003800000 */
.L_x_189:
        /* <DEDUP_REMOVED lines=11> */
.L_x_192:
[----:B------:R-:W-:Y:S05]  /*6330*/  BSYNC B1 ;  /* 0x0000000000017941 */ /* 0x000fea0003800000 */
.L_x_191:
        /* <DEDUP_REMOVED lines=11> */
.L_x_194:
[----:B------:R-:W-:Y:S05]  /*63f0*/  BSYNC B1 ;  /* 0x0000000000017941 */ /* 0x000fea0003800000 */
.L_x_193:
        /* <DEDUP_REMOVED lines=10> */
.L_x_196:
[----:B------:R-:W-:Y:S05]  /*64a0*/  BSYNC B1 ;  /* 0x0000000000017941 */ /* 0x000fea0003800000 */
.L_x_195:
        /* <DEDUP_REMOVED lines=14> */
.L_x_198:
[----:B------:R-:W-:Y:S05]  /*6590*/  BSYNC B1 ;  /* 0x0000000000017941 */ /* 0x000fea0003800000 */
.L_x_197:
        /* <DEDUP_REMOVED lines=11> */
.L_x_200:
[----:B------:R-:W-:Y:S05]  /*6650*/  BSYNC B1 ;  /* 0x0000000000017941 */ /* 0x000fea0003800000 */
.L_x_199:
        /* <DEDUP_REMOVED lines=11> */
.L_x_202:
[----:B------:R-:W-:Y:S05]  /*6710*/  BSYNC B1 ;  /* 0x0000000000017941 */ /* 0x000fea0003800000 */
.L_x_201:
        /* <DEDUP_REMOVED lines=10> */
.L_x_204:
[----:B------:R-:W-:Y:S05]  /*67c0*/  BSYNC B1 ;  /* 0x0000000000017941 */ /* 0x000fea0003800000 */
.L_x_203:
        /* <DEDUP_REMOVED lines=14> */
.L_x_206:
[----:B------:R-:W-:Y:S05]  /*68b0*/  BSYNC B1 ;  /* 0x0000000000017941 */ /* 0x000fea0003800000 */
.L_x_205:
        /* <DEDUP_REMOVED lines=11> */
.L_x_208:
[----:B------:R-:W-:Y:S05]  /*6970*/  BSYNC B1 ;  /* 0x0000000000017941 */ /* 0x000fea0003800000 */
.L_x_207:
        /* <DEDUP_REMOVED lines=11> */
.L_x_210:
[----:B------:R-:W-:Y:S05]  /*6a30*/  BSYNC B1 ;  /* 0x0000000000017941 */ /* 0x000fea0003800000 */
.L_x_209:
        /* <DEDUP_REMOVED lines=10> */
.L_x_212:
[----:B------:R-:W-:Y:S05]  /*6ae0*/  BSYNC B1 ;  /* 0x0000000000017941 */ /* 0x000fea0003800000 */
.L_x_211:
        /* <DEDUP_REMOVED lines=14> */
.L_x_214:
[----:B------:R-:W-:Y:S05]  /*6bd0*/  BSYNC B1 ;  /* 0x0000000000017941 */ /* 0x000fea0003800000 */
.L_x_213:
        /* <DEDUP_REMOVED lines=11> */
.L_x_216:
[----:B------:R-:W-:Y:S05]  /*6c90*/  BSYNC B1 ;  /* 0x0000000000017941 */ /* 0x000fea0003800000 */
.L_x_215:
        /* <DEDUP_REMOVED lines=11> */
.L_x_218:
[----:B------:R-:W-:Y:S05]  /*6d50*/  BSYNC B1 ;  /* 0x0000000000017941 */ /* 0x000fea0003800000 */
.L_x_217:
        /* <DEDUP_REMOVED lines=10> */
.L_x_220:
[----:B------:R-:W-:Y:S05]  /*6e00*/  BSYNC B1 ;  /* 0x0000000000017941 */ /* 0x000fea0003800000 */
.L_x_219:
        /* <DEDUP_REMOVED lines=14> */
.L_x_222:
[----:B------:R-:W-:Y:S05]  /*6ef0*/  BSYNC B1 ;  /* 0x0000000000017941 */ /* 0x000fea0003800000 */
.L_x_221:
        /* <DEDUP_REMOVED lines=11> */
.L_x_224:
[----:B------:R-:W-:Y:S05]  /*6fb0*/  BSYNC B1 ;  /* 0x0000000000017941 */ /* 0x000fea0003800000 */
.L_x_223:
        /* <DEDUP_REMOVED lines=11> */
.L_x_226:
[----:B------:R-:W-:Y:S05]  /*7070*/  BSYNC B1 ;  /* 0x0000000000017941 */ /* 0x000fea0003800000 */
.L_x_225:
        /* <DEDUP_REMOVED lines=10> */
.L_x_228:
[----:B------:R-:W-:Y:S05]  /*7120*/  BSYNC B1 ;  /* 0x0000000000017941 */ /* 0x000fea0003800000 */
.L_x_227:
        /* <DEDUP_REMOVED lines=14> */
.L_x_230:
[----:B------:R-:W-:Y:S05]  /*7210*/  BSYNC B1 ;  /* 0x0000000000017941 */ /* 0x000fea0003800000 */
.L_x_229:
        /* <DEDUP_REMOVED lines=11> */
.L_x_232:
[----:B------:R-:W-:Y:S05]  /*72d0*/  BSYNC B1 ;  /* 0x0000000000017941 */ /* 0x000fea0003800000 */
.L_x_231:
        /* <DEDUP_REMOVED lines=11> */
.L_x_234:
[----:B------:R-:W-:Y:S05]  /*7390*/  BSYNC B1 ;  /* 0x0000000000017941 */ /* 0x000fea0003800000 */
.L_x_233:
        /* <DEDUP_REMOVED lines=10> */
.L_x_236:
[----:B------:R-:W-:Y:S05]  /*7440*/  BSYNC B1 ;  /* 0x0000000000017941 */ /* 0x000fea0003800000 */
.L_x_235:
        /* <DEDUP_REMOVED lines=14> */
.L_x_238:
[----:B------:R-:W-:Y:S05]  /*7530*/  BSYNC B1 ;  /* 0x0000000000017941 */ /* 0x000fea0003800000 */
.L_x_237:
        /* <DEDUP_REMOVED lines=11> */
.L_x_240:
[----:B------:R-:W-:Y:S05]  /*75f0*/  BSYNC B1 ;  /* 0x0000000000017941 */ /* 0x000fea0003800000 */
.L_x_239:
        /* <DEDUP_REMOVED lines=11> */
.L_x_242:
[----:B------:R-:W-:Y:S05]  /*76b0*/  BSYNC B1 ;  /* 0x0000000000017941 */ /* 0x000fea0003800000 */
.L_x_241:
        /* <DEDUP_REMOVED lines=10> */
.L_x_244:
[----:B------:R-:W-:Y:S05]  /*7760*/  BSYNC B1 ;  /* 0x0000000000017941 */ /* 0x000fea0003800000 */
.L_x_243:
        /* <DEDUP_REMOVED lines=14> */
.L_x_246:
[----:B------:R-:W-:Y:S05]  /*7850*/  BSYNC B1 ;  /* 0x0000000000017941 */ /* 0x000fea0003800000 */
.L_x_245:
        /* <DEDUP_REMOVED lines=11> */
.L_x_248:
[----:B------:R-:W-:Y:S05]  /*7910*/  BSYNC B1 ;  /* 0x0000000000017941 */ /* 0x000fea0003800000 */
.L_x_247:
        /* <DEDUP_REMOVED lines=11> */
.L_x_250:
[----:B------:R-:W-:Y:S05]  /*79d0*/  BSYNC B1 ;  /* 0x0000000000017941 */ /* 0x000fea0003800000 */
.L_x_249:
        /* <DEDUP_REMOVED lines=10> */
.L_x_252:
[----:B------:R-:W-:Y:S05]  /*7a80*/  BSYNC B1 ;  /* 0x0000000000017941 */ /* 0x000fea0003800000 */
.L_x_251:
        /* <DEDUP_REMOVED lines=14> */
.L_x_254:
[----:B------:R-:W-:Y:S05]  /*7b70*/  BSYNC B1 ;  /* 0x0000000000017941 */ /* 0x000fea0003800000 */
.L_x_253:
        /* <DEDUP_REMOVED lines=11> */
.L_x_256:
[----:B------:R-:W-:Y:S05]  /*7c30*/  BSYNC B1 ;  /* 0x0000000000017941 */ /* 0x000fea0003800000 */
.L_x_255:
        /* <DEDUP_REMOVED lines=11> */
.L_x_258:
[----:B------:R-:W-:Y:S05]  /*7cf0*/  BSYNC B1 ;  /* 0x0000000000017941 */ /* 0x000fea0003800000 */
.L_x_257:
        /* <DEDUP_REMOVED lines=10> */
.L_x_260:
[----:B------:R-:W-:Y:S05]  /*7da0*/  BSYNC B1 ;  /* 0x0000000000017941 */ /* 0x000fea0003800000 */
.L_x_259:
        /* <DEDUP_REMOVED lines=14> */
.L_x_262:
[----:B------:R-:W-:Y:S05]  /*7e90*/  BSYNC B1 ;  /* 0x0000000000017941 */ /* 0x000fea0003800000 */
.L_x_261:
[----:B----45:R-:W-:Y:S01]  /*7ea0*/  IMAD R18, R158, R13, RZ ;  /* 0x0000000d9e127224 */ /* 0x030fe200078e02ff */
[----:B------:R-:W-:Y:S01]  /*7eb0*/  ISETP.GT.AND P2, PT, R12, RZ, P1 ;  /* 0x000000ff0c00720c */ /* 0x000fe20000f44270 */
        /* <DEDUP_REMOVED lines=8> */
.L_x_264:
[----:B------:R-:W-:Y:S05]  /*7f40*/  BSYNC B1 ;  /* 0x0000000000017941 */ /* 0x000fea0003800000 */
.L_x_263:
[----:B------:R-:W-:Y:S01]  /*7f50*/  IADD3 R18, P5, R32, R9, RZ ;  /* 0x0000000920127210 */ /* 0x000fe20007fbe0ff */
[----:B0----5:R-:W-:Y:S01]  /*7f60*/  IMAD R28, R158, R13, RZ ;  /* 0x0000000d9e1c7224 */ /* 0x021fe200078e02ff */
[----:B------:R-:W-:Y:S01]  /*7f70*/  ISETP.GT.AND P4, PT, R12, 0x8, P4 ;  /* 0x000000080c00780c */ /* 0x000fe20002784270 */
[----:B------:R-:W-:Y:S01]  /*7f80*/  BSSY B1, `(.L_x_265) ;  /* 0x000000a000017945 */ /* 0x000fe20003800000 */
[----:B--2---:R-:W-:Y:S01]  /*7f90*/  IADD3 R26, P6, R26, UR7, RZ ;  /* 0x000000071a1a7c10 */ /* 0x004fe2000ffde0ff */
[----:B------:R-:W-:Y:S01]  /*7fa0*/  IMAD R145, R145, R11, R28 ;  /* 0x0000000b91917224 */ /* 0x000fe200078e021c */
[----:B------:R-:W-:Y:S01]  /*7fb0*/  ISETP.GT.AND P0, PT, R15, 0xf8, PT ;  /* 0x000000f80f00780c */ /* 0x000fe20003f04270 */
[----:B----4-:R-:W-:Y:S01]  /*7fc0*/  IMAD.X R19, R33, 0x1, R10, P5 ;  /* 0x0000000121137824 */ /* 0x010fe200028e060a */
[----:B------:R-:W-:Y:S02]  /*7fd0*/  IADD3 R28, P5, R30, R17, RZ ;  /* 0x000000111e1c7210 */ /* 0x000fe40007fbe0ff */
[----:B------:R-:W-:-:S02]  /*7fe0*/  IADD3.X R27, R27, UR8, RZ, P6, !PT ;  /* 0x000000081b1b7c10 */ /* 0x000fc4000b7fe4ff */
[----:B------:R0:W-:Y:S03]  /*7ff0*/  @P2 STG.E desc[UR14][R18.64], R145 ;  /* 0x0000009112002986 */ /* 0x0001e6000c10190e */
[----:B------:R-:W-:Y:S06]  /*8000*/  @!P4 BRA `(.L_x_266) ;  /* 0x000000000004c947 */ /* 0x000fec0003800000 */
[----:B------:R2:W5:Y:S02]  /*8010*/  LDG.E.LTC128B R158, desc[UR14][R26.64] ;  /* 0x0000000e1a9e7981 */ /* 0x000564000c1e1920 */
.L_x_266:
[----:B------:R-:W-:Y:S05]  /*8020*/  BSYNC B1 ;  /* 0x0000000000017941 */ /* 0x000fea0003800000 */
.L_x_265:
[----:B--2--5:R-:W-:Y:S01]  /*8030*/  IMAD R26, R158, R13, RZ ;  /* 0x0000000d9e1a7224 */ /* 0x024fe200078e02ff */
[----:B------:R-:W-:Y:S01]  /*8040*/  ISETP.GT.AND P2, PT, R15, 0xf9, PT ;  /* 0x000000f90f00780c */ /* 0x000fe20003f44270 */
[----:B------:R-:W-:Y:S01]  /*8050*/  IMAD.X R29, R31, 0x1, R16, P5 ;  /* 0x000000011f1d7824 */ /* 0x000fe200028e0610 */
[----:B------:R-:W-:Y:S01]  /*8060*/  ISETP.GT.AND P1, PT, R12, 0x8, P1 ;  /* 0x000000080c00780c */ /* 0x000fe20000f24270 */
[----:B------:R-:W-:Y:S01]  /*8070*/  IMAD R15, R146, R11, R26 ;  /* 0x0000000b920f7224 */ /* 0x000fe200078e021a */
[----:B------:R-:W-:Y:S01]  /*8080*/  IADD3 R24, P5, R24, UR7, RZ ;  /* 0x0000000718187c10 */ /* 0x000fe2000ffbe0ff */
[----:B------:R-:W-:Y:S03]  /*8090*/  BSSY B1, `(.L_x_267) ;  /* 0x0000005000017945 */ /* 0x000fe60003800000 */
[----:B------:R2:W-:Y:S01]  /*80a0*/  @P4 STG.E desc[UR14][R28.64], R15 ;  /* 0x0000000f1c004986 */ /* 0x0005e2000c10190e */
[----:B------:R-:W-:-:S06]  /*80b0*/  IADD3.X R25, R25, UR8, RZ, P5, !PT ;  /* 0x0000000819197c10 */ /* 0x000fcc000affe4ff */
[----:B------:R-:W-:Y:S05]  /*80c0*/  @!P1 BRA `(.L_x_268) ;  /* 0x0000000000049947 */ /* 0x000fea0003800000 */
[----:B------:R4:W5:Y:S02]  /*80d0*/  LDG.E.LTC128B R158, desc[UR14][R24.64] ;  /* 0x0000000e189e7981 */ /* 0x000964000c1e1920 */
.L_x_268:
[----:B------:R-:W-:Y:S05]  /*80e0*/  BSYNC B1 ;  /* 0x0000000000017941 */ /* 0x000fea0003800000 */
.L_x_267:
[----:B----4-:R-:W-:Y:S01]  /*80f0*/  IADD3 R24, P6, R32, R17, RZ ;  /* 0x0000001120187210 */ /* 0x010fe20007fde0ff */
[----:B--2--5:R-:W-:Y:S01]  /*8100*/  IMAD R28, R158, R13, RZ ;  /* 0x0000000d9e1c7224 */ /* 0x024fe200078e02ff */
[----:B------:R-:W-:Y:S01]  /*8110*/  ISETP.GT.AND P4, PT, R12, RZ, P0 ;  /* 0x000000ff0c00720c */ /* 0x000fe20000784270 */
[----:B------:R-:W-:Y:S01]  /*8120*/  BSSY B1, `(.L_x_269) ;  /* 0x0000009000017945 */ /* 0x000fe20003800000 */
[----:B------:R-:W-:Y:S01]  /*8130*/  IADD3 R26, P5, R22, R9, RZ ;  /* 0x00000009161a7210 */ /* 0x000fe20007fbe0ff */
[----:B------:R-:W-:Y:S02]  /*8140*/  IMAD.X R25, R33, 0x1, R16, P6 ;  /* 0x0000000121197824 */ /* 0x000fe400030e0610 */
[----:B------:R-:W-:-:S05]  /*8150*/  IMAD R147, R147, R11, R28 ;  /* 0x0000000b93937224 */ /* 0x000fca00078e021c */
[----:B------:R2:W-:Y:S03]  /*8160*/  @P1 STG.E desc[UR14][R24.64], R147 ;  /* 0x0000009318001986 */ /* 0x0005e6000c10190e */
[----:B------:R-:W-:Y:S05]  /*8170*/  @!P4 BRA `(.L_x_270) ;  /* 0x00000000000cc947 */ /* 0x000fea0003800000 */
[----:B--2---:R-:W-:-:S04]  /*8180*/  IADD3 R24, P1, R20, UR9, RZ ;  /* 0x0000000914187c10 */ /* 0x004fc8000ff3e0ff */
[----:B------:R-:W-:-:S05]  /*8190*/  IADD3.X R25, R21, UR10, RZ, P1, !PT ;  /* 0x0000000a15197c10 */ /* 0x000fca0008ffe4ff */
[----:B------:R4:W5:Y:S04]  /*81a0*/  LDG.E.LTC128B R158, desc[UR14][R24.64] ;  /* 0x0000000e189e7981 */ /* 0x000968000c1e1920 */
.L_x_270:
[----:B------:R-:W-:Y:S05]  /*81b0*/  BSYNC B1 ;  /* 0x0000000000017941 */ /* 0x000fea0003800000 */
.L_x_269:
[----:B-----5:R-:W-:Y:S01]  /*81c0*/  IMAD R15, R158, R13, RZ ;  /* 0x0000000d9e0f7224 */ /* 0x020fe200078e02ff */
[----:B------:R-:W-:Y:S01]  /*81d0*/  ISETP.GT.AND P1, PT, R12, RZ, P2 ;  /* 0x000000ff0c00720c */ /* 0x000fe20001724270 */
[----:B------:R-:W-:Y:S01]  /*81e0*/  IMAD.X R27, R23, 0x1, R10, P5 ;  /* 0x00000001171b7824 */ /* 0x000fe200028e060a */
[----:B--2-4-:R-:W-:Y:S01]  /*81f0*/  IADD3 R24, P6, R34, UR9, RZ ;  /* 0x0000000922187c10 */ /* 0x014fe2000ffde0ff */
[----:B------:R-:W-:Y:S01]  /*8200*/  IMAD R15, R148, R11, R15 ;  /* 0x0000000b940f7224 */ /* 0x000fe200078e020f */
[----:B------:R-:W-:Y:S01]  /*8210*/  BSSY B1, `(.L_x_271) ;  /* 0x0000006000017945 */ /* 0x000fe20003800000 */
[----:B------:R-:W-:Y:S02]  /*8220*/  IADD3 R28, P5, R18, R9, RZ ;  /* 0x00000009121c7210 */ /* 0x000fe40007fbe0ff */
[----:B------:R-:W-:Y:S01]  /*8230*/  IADD3.X R25, R35, UR10, RZ, P6, !PT ;  /* 0x0000000a23197c10 */ /* 0x000fe2000b7fe4ff */
[----:B------:R2:W-:Y:S05]  /*8240*/  @P4 STG.E desc[UR14][R26.64], R15 ;  /* 0x0000000f1a004986 */ /* 0x0005ea000c10190e */
[----:B------:R-:W-:Y:S05]  /*8250*/  @!P1 BRA `(.L_x_272) ;  /* 0x0000000000049947 */ /* 0x000fea0003800000 */
[----:B------:R4:W5:Y:S02]  /*8260*/  LDG.E.LTC128B R158, desc[UR14][R24.64] ;  /* 0x0000000e189e7981 */ /* 0x000964000c1e1920 */
.L_x_272:
[----:B------:R-:W-:Y:S05]  /*8270*/  BSYNC B1 ;  /* 0x0000000000017941 */ /* 0x000fea0003800000 */
.L_x_271:
[----:B----45:R-:W-:Y:S01]  /*8280*/  IMAD R24, R158, R13, RZ ;  /* 0x0000000d9e187224 */ /* 0x030fe200078e02ff */
[----:B------:R-:W-:Y:S01]  /*8290*/  ISETP.GT.AND P0, PT, R12, 0x8, P0 ;  /* 0x000000080c00780c */ /* 0x000fe20000704270 */
[----:B------:R-:W-:Y:S01]  /*82a0*/  IMAD.X R29, R19, 0x1, R10, P5 ;  /* 0x00000001131d7824 */ /* 0x000fe200028e060a */
        /* <DEDUP_REMOVED lines=8> */
.L_x_274:
[----:B------:R-:W-:Y:S05]  /*8330*/  BSYNC B1 ;  /* 0x0000000000017941 */ /* 0x000fea0003800000 */
.L_x_273:
[----:B------:R-:W-:Y:S01]  /*8340*/  ISETP.GT.AND P2, PT, R12, 0x8, P2 ;  /* 0x000000080c00780c */ /* 0x000fe20001744270 */
[----:B-----5:R-:W-:Y:S01]  /*8350*/  IMAD R9, R158, R13, RZ ;  /* 0x0000000d9e097224 */ /* 0x020fe200078e02ff */
[----:B------:R-:W-:Y:S01]  /*8360*/  BSSY B1, `(.L_x_275) ;  /* 0x0000008000017945 */ /* 0x000fe20003800000 */
[----:B------:R-:W-:Y:S02]  /*8370*/  IMAD.X R25, R23, 0x1, R16, P5 ;  /* 0x0000000117197824 */ /* 0x000fe400028e0610 */
[----:B------:R-:W-:-:S05]  /*8380*/  IMAD R9, R150, R11, R9 ;  /* 0x0000000b96097224 */ /* 0x000fca00078e0209 */
[----:B------:R0:W-:Y:S01]  /*8390*/  @P0 STG.E desc[UR14][R24.64], R9 ;  /* 0x0000000918000986 */ /* 0x0001e2000c10190e */
[----:B----4-:R-:W-:-:S04]  /*83a0*/  IADD3 R20, P0, R34, UR7, RZ ;  /* 0x0000000722147c10 */ /* 0x010fc8000ff1e0ff */
[----:B------:R-:W-:Y:S01]  /*83b0*/  IADD3.X R21, R35, UR8, RZ, P0, !PT ;  /* 0x0000000823157c10 */ /* 0x000fe200087fe4ff */
[----:B------:R-:W-:Y:S08]  /*83c0*/  @!P2 BRA `(.L_x_276) ;  /* 0x000000000004a947 */ /* 0x000ff00003800000 */
[----:B------:R4:W5:Y:S02]  /*83d0*/  LDG.E.LTC128B R158, desc[UR14][R20.64] ;  /* 0x0000000e149e7981 */ /* 0x000964000c1e1920 */
.L_x_276:
[----:B------:R-:W-:Y:S05]  /*83e0*/  BSYNC B1 ;  /* 0x0000000000017941 */ /* 0x000fea0003800000 */
.L_x_275:
[----:B------:R-:W-:Y:S05]  /*83f0*/  @!P2 BRA `(.L_x_277) ;  /* 0x0000002c0014a947 */ /* 0x000fea0003800000 */
[----:B0-----:R-:W-:Y:S01]  /*8400*/  IADD3 R18, P0, R18, R17, RZ ;  /* 0x0000001112127210 */ /* 0x001fe20007f1e0ff */
[----:B-----5:R-:W-:-:S04]  /*8410*/  IMAD R158, R158, R13, RZ ;  /* 0x0000000d9e9e7224 */ /* 0x020fc800078e02ff */
[----:B------:R-:W-:Y:S02]  /*8420*/  IMAD.X R19, R19, 0x1, R16, P0 ;  /* 0x0000000113137824 */ /* 0x000fe400000e0610 */
[----:B------:R-:W-:-:S05]  /*8430*/  IMAD R151, R151, R11, R158 ;  /* 0x0000000b97977224 */ /* 0x000fca00078e029e */
[----:B------:R0:W-:Y:S01]  /*8440*/  STG.E desc[UR14][R18.64], R151 ;  /* 0x0000009712007986 */ /* 0x0001e2000c10190e */
[----:B------:R-:W-:Y:S05]  /*8450*/  BRA `(.L_x_277) ;  /* 0x0000002800fc7947 */ /* 0x000fea0003800000 */
.L_x_26:
[----:B------:R-:W-:Y:S01]  /*8460*/  ULDC.64 UR8, c[0x0][0x6c0] ;  /* 0x0001b00000087ab9 */ /* 0x000fe20000000a00 */
[----:B------:R-:W-:Y:S01]  /*8470*/  ISETP.GT.AND P2, PT, R15, 0x1, PT ;  /* 0x000000010f00780c */ /* 0x000fe20003f44270 */
[-C--:B--2---:R-:W-:Y:S01]  /*8480*/  IMAD R23, R24, R11.reuse, RZ ;  /* 0x0000000b18177224 */ /* 0x084fe200078e02ff */
[----:B------:R-:W-:Y:S01]  /*8490*/  LEA R18, P1, R156, UR8, 0x2 ;  /* 0x000000089c127c11 */ /* 0x000fe2000f8210ff */
[-C--:B------:R-:W-:Y:S01]  /*84a0*/  IMAD R25, R25, R11.reuse, RZ ;  /* 0x0000000b19197224 */ /* 0x080fe200078e02ff */
[----:B------:R-:W-:Y:S01]  /*84b0*/  ISETP.GT.AND P4, PT, R12, RZ, P2 ;  /* 0x000000ff0c00720c */ /* 0x000fe20001784270 */
[----:B------:R-:W-:Y:S01]  /*84c0*/  IMAD.SHL.U32 R10, R16, 0x20, RZ ;  /* 0x00000020100a7824 */ /* 0x000fe200078e00ff */
[----:B------:R-:W-:Y:S01]  /*84d0*/  LEA.HI.X R19, R156, UR9, R165, 0x2, P1 ;  /* 0x000000099c137c11 */ /* 0x000fe200088f14a5 */
[-C--:B------:R-:W-:Y:S01]  /*84e0*/  IMAD R153, R26, R11.reuse, RZ ;  /* 0x0000000b1a997224 */ /* 0x080fe200078e02ff */
[----:B------:R-:W-:Y:S01]  /*84f0*/  ISETP.GT.AND P1, PT, R12, 0x8, P0 ;  /* 0x000000080c00780c */ /* 0x000fe20000724270 */
[-C--:B------:R-:W-:Y:S01]  /*8500*/  IMAD R27, R27, R11.reuse, RZ ;  /* 0x0000000b1b1b7224 */ /* 0x080fe200078e02ff */
[----:B------:R-:W-:Y:S01]  /*8510*/  ISETP.GT.AND P0, PT, R15, 0x8, PT ;  /* 0x000000080f00780c */ /* 0x000fe20003f04270 */
[----:B------:R0:W-:Y:S01]  /*8520*/  @P5 STG.E desc[UR14][R18.64], R23 ;  /* 0x0000001712005986 */ /* 0x0001e2000c10190e */
[----:B------:R-:W-:Y:S01]  /*8530*/  LEA R20, P5, R16, R18, 0x2 ;  /* 0x0000001210147211 */ /* 0x000fe200078a10ff */
[-C--:B------:R-:W-:Y:S01]  /*8540*/  IMAD R155, R28, R11.reuse, RZ ;  /* 0x0000000b1c9b7224 */ /* 0x080fe200078e02ff */
[----:B------:R-:W-:Y:S01]  /*8550*/  ISETP.GT.AND P2, PT, R12, 0x8, P2 ;  /* 0x000000080c00780c */ /* 0x000fe20001744270 */
[----:B------:R-:W-:Y:S01]  /*8560*/  IMAD R29, R29, R11, RZ ;  /* 0x0000000b1d1d7224 */ /* 0x000fe200078e02ff */
[C-C-:B------:R-:W-:Y:S01]  /*8570*/  LEA.HI.X R21, R16.reuse, R19, R17.reuse, 0x2, P5 ;  /* 0x0000001310157211 */ /* 0x140fe200028f1411 */
[-C--:B------:R-:W-:Y:S01]  /*8580*/  IMAD R31, R31, R11.reuse, RZ ;  /* 0x0000000b1f1f7224 */ /* 0x080fe200078e02ff */
[----:B------:R-:W-:Y:S01]  /*8590*/  SHF.L.U64.HI R9, R16, 0x5, R17 ;  /* 0x0000000510097819 */ /* 0x000fe20000010211 */
[-C--:B------:R-:W-:Y:S01]  /*85a0*/  IMAD R33, R33, R11.reuse, RZ ;  /* 0x0000000b21217224 */ /* 0x080fe200078e02ff */
[----:B------:R-:W-:Y:S01]  /*85b0*/  ISETP.GT.AND P5, PT, R12, RZ, P0 ;  /* 0x000000ff0c00720c */ /* 0x000fe200007a4270 */
[----:B------:R1:W-:Y:S01]  /*85c0*/  @P4 STG.E desc[UR14][R20.64], R25 ;  /* 0x0000001914004986 */ /* 0x0003e2000c10190e */
[-C--:B------:R-:W-:Y:S01]  /*85d0*/  IADD3 R22, P4, R18, R10.reuse, RZ ;  /* 0x0000000a12167210 */ /* 0x080fe20007f9e0ff */
[-C--:B------:R-:W-:Y:S01]  /*85e0*/  IMAD R35, R35, R11.reuse, RZ ;  /* 0x0000000b23237224 */ /* 0x080fe200078e02ff */
[-C--:B------:R-:W-:Y:S01]  /*85f0*/  IADD3 R24, P6, R20, R10.reuse, RZ ;  /* 0x0000000a14187210 */ /* 0x080fe20007fde0ff */
[----:B------:R2:W-:Y:S01]  /*8600*/  @P1 STG.E desc[UR14][R18.64+0x20], R153 ;  /* 0x0000209912001986 */ /* 0x0005e2000c10190e */
[----:B------:R-:W-:Y:S01]  /*8610*/  ISETP.GT.AND P1, PT, R15, 0x9, PT ;  /* 0x000000090f00780c */ /* 0x000fe20003f24270 */
[--C-:B0-----:R-:W-:Y:S01]  /*8620*/  IMAD.X R23, R19, 0x1, R9.reuse, P4 ;  /* 0x0000000113177824 */ /* 0x101fe200020e0609 */
[C---:B------:R-:W-:Y:S01]  /*8630*/  ISETP.GT.AND P0, PT, R12.reuse, 0x8, P0 ;  /* 0x000000080c00780c */ /* 0x040fe20000704270 */
[----:B------:R0:W-:Y:S01]  /*8640*/  @P2 STG.E desc[UR14][R20.64+0x20], R27 ;  /* 0x0000201b14002986 */ /* 0x0001e2000c10190e */
[----:B------:R-:W-:Y:S01]  /*8650*/  ISETP.GT.AND P4, PT, R12, RZ, P1 ;  /* 0x000000ff0c00720c */ /* 0x000fe20000f84270 */
[-C--:B------:R-:W-:Y:S01]  /*8660*/  IMAD R37, R37, R11.reuse, RZ ;  /* 0x0000000b25257224 */ /* 0x080fe200078e02ff */
[----:B------:R-:W-:Y:S01]  /*8670*/  IADD3 R17, P2, R10, 0x20, RZ ;  /* 0x000000200a117810 */ /* 0x000fe20007f5e0ff */
[----:B------:R3:W-:Y:S01]  /*8680*/  @P5 STG.E desc[UR14][R22.64], R155 ;  /* 0x0000009b16005986 */ /* 0x0007e2000c10190e */
[--C-:B-1----:R-:W-:Y:S01]  /*8690*/  IMAD.X R25, R21, 0x1, R9.reuse, P6 ;  /* 0x0000000115197824 */ /* 0x102fe200030e0609 */
[----:B------:R-:W-:Y:S01]  /*86a0*/  ISETP.GT.AND P1, PT, R12, 0x8, P1 ;  /* 0x000000080c00780c */ /* 0x000fe20000f24270 */
[----:B------:R-:W-:Y:S01]  /*86b0*/  IMAD R39, R39, R11, RZ ;  /* 0x0000000b27277224 */ /* 0x000fe200078e02ff */
[----:B--2---:R-:W-:Y:S01]  /*86c0*/  IADD3 R18, P5, R18, R17, RZ ;  /* 0x0000001112127210 */ /* 0x004fe20007fbe0ff */
[----:B------:R-:W-:Y:S01]  /*86d0*/  IMAD.X R16, RZ, RZ, R9, P2 ;  /* 0x000000ffff107224 */ /* 0x000fe200010e0609 */
[----:B------:R-:W-:Y:S01]  /*86e0*/  ISETP.GT.AND P2, PT, R15, 0x10, PT ;  /* 0x000000100f00780c */ /* 0x000fe20003f44270 */
[----:B------:R-:W-:Y:S01]  /*86f0*/  IMAD R153, R30, R11, RZ ;  /* 0x0000000b1e997224 */ /* 0x000fe200078e02ff */
[----:B------:R-:W-:Y:S01]  /*8700*/  IADD3 R26, P6, R22, R10, RZ ;  /* 0x0000000a161a7210 */ /* 0x000fe20007fde0ff */
[--C-:B------:R-:W-:Y:S01]  /*8710*/  IMAD.X R19, R19, 0x1, R16.reuse, P5 ;  /* 0x0000000113137824 */ /* 0x100fe200028e0610 */
[----:B------:R-:W-:Y:S01]  /*8720*/  @P4 STG.E desc[UR14][R24.64], R29 ;  /* 0x0000001d18004986 */ /* 0x000fe2000c10190e */
[----:B0-----:R-:W-:Y:S01]  /*8730*/  IADD3 R20, P4, R20, R17, RZ ;  /* 0x0000001114147210 */ /* 0x001fe20007f9e0ff */
[----:B---3--:R-:W-:Y:S01]  /*8740*/  IMAD R155, R32, R11, RZ ;  /* 0x0000000b209b7224 */ /* 0x008fe200078e02ff */
[----:B------:R-:W-:Y:S01]  /*8750*/  ISETP.GT.AND P5, PT, R12, RZ, P2 ;  /* 0x000000ff0c00720c */ /* 0x000fe200017a4270 */
[----:B------:R0:W-:Y:S01]  /*8760*/  @P0 STG.E desc[UR14][R18.64], R153 ;  /* 0x0000009912000986 */ /* 0x0001e2000c10190e */
[----:B------:R-:W-:Y:S01]  /*8770*/  ISETP.GT.AND P0, PT, R15, 0x11, PT ;  /* 0x000000110f00780c */ /* 0x000fe20003f04270 */
[----:B------:R-:W-:-:S02]  /*8780*/  IMAD.X R21, R21, 0x1, R16, P4 ;  /* 0x0000000115157824 */ /* 0x000fc400020e0610 */
[--C-:B------:R-:W-:Y:S01]  /*8790*/  IMAD.X R27, R23, 0x1, R9.reuse, P6 ;  /* 0x00000001171b7824 */ /* 0x100fe200030e0609 */
[C---:B------:R-:W-:Y:S01]  /*87a0*/  ISETP.GT.AND P4, PT, R12.reuse, RZ, P0 ;  /* 0x000000ff0c00720c */ /* 0x040fe20000784270 */
[-C--:B------:R-:W-:Y:S01]  /*87b0*/  IMAD R41, R41, R11.reuse, RZ ;  /* 0x0000000b29297224 */ /* 0x080fe200078e02ff */
[----:B------:R1:W-:Y:S01]  /*87c0*/  @P1 STG.E desc[UR14][R20.64], R31 ;  /* 0x0000001f14001986 */ /* 0x0003e2000c10190e */
[----:B------:R-:W-:Y:S01]  /*87d0*/  ISETP.GT.AND P1, PT, R12, 0x8, P2 ;  /* 0x000000080c00780c */ /* 0x000fe20001724270 */
[-C--:B------:R-:W-:Y:S01]  /*87e0*/  IMAD R43, R43, R11.reuse, RZ ;  /* 0x0000000b2b2b7224 */ /* 0x080fe200078e02ff */
[-C--:B------:R-:W-:Y:S01]  /*87f0*/  IADD3 R28, P2, R24, R10.reuse, RZ ;  /* 0x0000000a181c7210 */ /* 0x080fe20007f5e0ff */
[----:B------:R-:W-:Y:S01]  /*8800*/  IMAD R45, R45, R11, RZ ;  /* 0x0000000b2d2d7224 */ /* 0x000fe200078e02ff */
[----:B------:R-:W-:Y:S01]  /*8810*/  @P5 STG.E desc[UR14][R26.64], R155 ;  /* 0x0000009b1a005986 */ /* 0x000fe2000c10190e */
[----:B0-----:R-:W-:Y:S01]  /*8820*/  IADD3 R18, P5, R22, R17, RZ ;  /* 0x0000001116127210 */ /* 0x001fe20007fbe0ff */
[-C--:B------:R-:W-:Y:S01]  /*8830*/  IMAD R153, R34, R11.reuse, RZ ;  /* 0x0000000b22997224 */ /* 0x080fe200078e02ff */
[----:B------:R-:W-:Y:S01]  /*8840*/  ISETP.GT.AND P0, PT, R12, 0x8, P0 ;  /* 0x000000080c00780c */ /* 0x000fe20000704270 */
[----:B------:R-:W-:Y:S01]  /*8850*/  IMAD.X R29, R25, 0x1, R9, P2 ;  /* 0x00000001191d7824 */ /* 0x000fe200010e0609 */
[----:B------:R-:W-:Y:S01]  /*8860*/  ISETP.GT.AND P2, PT, R15, 0x18, PT ;  /* 0x000000180f00780c */ /* 0x000fe20003f44270 */
[--C-:B------:R-:W-:Y:S01]  /*8870*/  IMAD.X R19, R23, 0x1, R16.reuse, P5 ;  /* 0x0000000117137824 */ /* 0x100fe200028e0610 */
[----:B------:R-:W-:Y:S01]  /*8880*/  IADD3 R22, P6, R26, R10, RZ ;  /* 0x0000000a1a167210 */ /* 0x000fe20007fde0ff */
[----:B-1----:R-:W-:Y:S01]  /*8890*/  IMAD R31, R36, R11, RZ ;  /* 0x0000000b241f7224 */ /* 0x002fe200078e02ff */
[----:B------:R0:W-:Y:S01]  /*88a0*/  @P4 STG.E desc[UR14][R28.64], R33 ;  /* 0x000000211c004986 */ /* 0x0001e2000c10190e */
[----:B------:R-:W-:Y:S01]  /*88b0*/  IADD3 R20, P4, R24, R17, RZ ;  /* 0x0000001118147210 */ /* 0x000fe20007f9e0ff */
[----:B------:R-:W-:Y:S01]  /*88c0*/  IMAD R47, R47, R11, RZ ;  /* 0x0000000b2f2f7224 */ /* 0x000fe200078e02ff */
        /* <DEDUP_REMOVED lines=9> */
[-C--:B0-----:R-:W-:Y:S01]  /*8960*/  IMAD R33, R38, R11.reuse, RZ ;  /* 0x0000000b26217224 */ /* 0x081fe200078e02ff */
[-C--:B------:R-:W-:Y:S01]  /*8970*/  IADD3 R24, P2, R28, R10.reuse, RZ ;  /* 0x0000000a1c187210 */ /* 0x080fe20007f5e0ff */
[----:B------:R-:W-:Y:S01]  /*8980*/  IMAD R51, R51, R11, RZ ;  /* 0x0000000b33337224 */ /* 0x000fe200078e02ff */
[----:B------:R0:W-:Y:S01]  /*8990*/  @P5 STG.E desc[UR14][R22.64], R31 ;  /* 0x0000001f16005986 */ /* 0x0001e2000c10190e */
[----:B-1----:R-:W-:Y:S01]  /*89a0*/  IADD3 R18, P5, R26, R17, RZ ;  /* 0x000000111a127210 */ /* 0x002fe20007fbe0ff */
[-C--:B------:R-:W-:Y:S01]  /*89b0*/  IMAD R53, R53, R11.reuse, RZ ;  /* 0x0000000b35357224 */ /* 0x080fe200078e02ff */
[----:B------:R-:W-:Y:S01]  /*89c0*/  ISETP.GT.AND P1, PT, R12, 0x8, P1 ;  /* 0x000000080c00780c */ /* 0x000fe20000f24270 */
[----:B------:R-:W-:Y:S01]  /*89d0*/  IMAD.X R25, R29, 0x1, R9, P2 ;  /* 0x000000011d197824 */ /* 0x000fe200010e0609 */
[----:B------:R-:W-:Y:S01]  /*89e0*/  ISETP.GT.AND P2, PT, R15, 0x20, PT ;  /* 0x000000200f00780c */ /* 0x000fe20003f44270 */
[--C-:B------:R-:W-:Y:S01]  /*89f0*/  IMAD.X R19, R27, 0x1, R16.reuse, P5 ;  /* 0x000000011b137824 */ /* 0x100fe200028e0610 */
[----:B------:R-:W-:Y:S01]  /*8a00*/  IADD3 R26, P6, R22, R10, RZ ;  /* 0x0000000a161a7210 */ /* 0x000fe20007fde0ff */
[----:B------:R-:W-:Y:S01]  /*8a10*/  IMAD R55, R55, R11, RZ ;  /* 0x0000000b37377224 */ /* 0x000fe200078e02ff */
[----:B------:R-:W-:Y:S01]  /*8a20*/  @P4 STG.E desc[UR14][R24.64], R37 ;  /* 0x0000002518004986 */ /* 0x000fe2000c10190e */
[----:B--2---:R-:W-:Y:S01]  /*8a30*/  IADD3 R20, P4, R28, R17, RZ ;  /* 0x000000111c147210 */ /* 0x004fe20007f9e0ff */
[----:B------:R-:W-:Y:S01]  /*8a40*/  IMAD R57, R57, R11, RZ ;  /* 0x0000000b39397224 */ /* 0x000fe200078e02ff */
[----:B------:R-:W-:Y:S01]  /*8a50*/  ISETP.GT.AND P5, PT, R12, RZ, P2 ;  /* 0x000000ff0c00720c */ /* 0x000fe200017a4270 */
[----:B------:R1:W-:Y:S01]  /*8a60*/  @P0 STG.E desc[UR14][R18.64], R33 ;  /* 0x0000002112000986 */ /* 0x0003e2000c10190e */
[----:B------:R-:W-:Y:S01]  /*8a70*/  ISETP.GT.AND P0, PT, R15, 0x21, PT ;  /* 0x000000210f00780c */ /* 0x000fe20003f04270 */
[----:B------:R-:W-:-:S02]  /*8a80*/  IMAD.X R21, R29, 0x1, R16, P4 ;  /* 0x000000011d157824 */ /* 0x000fc400020e0610 */
[-C--:B0-----:R-:W-:Y:S01]  /*8a90*/  IMAD R31, R40, R11.reuse, RZ ;  /* 0x0000000b281f7224 */ /* 0x081fe200078e02ff */
[C---:B------:R-:W-:Y:S01]  /*8aa0*/  ISETP.GT.AND P4, PT, R12.reuse, RZ, P0 ;  /* 0x000000ff0c00720c */ /* 0x040fe20000784270 */
[--C-:B------:R-:W-:Y:S01]  /*8ab0*/  IMAD.X R27, R23, 0x1, R9.reuse, P6 ;  /* 0x00000001171b7824 */ /* 0x100fe200030e0609 */
[----:B------:R0:W-:Y:S01]  /*8ac0*/  @P1 STG.E desc[UR14][R20.64], R39 ;  /* 0x0000002714001986 */ /* 0x0001e2000c10190e */
[----:B------:R-:W-:Y:S01]  /*8ad0*/  ISETP.GT.AND P1, PT, R12, 0x8, P2 ;  /* 0x000000080c00780c */ /* 0x000fe20001724270 */
[-C--:B------:R-:W-:Y:S01]  /*8ae0*/  IMAD R59, R59, R11.reuse, RZ ;  /* 0x0000000b3b3b7224 */ /* 0x080fe200078e02ff */
        /* <DEDUP_REMOVED lines=12> */
[----:B0-----:R-:W-:Y:S01]  /*8bb0*/  IADD3 R20, P4, R24, R17, RZ ;  /* 0x0000001118147210 */ /* 0x001fe20007f9e0ff */
[----:B------:R-:W-:Y:S01]  /*8bc0*/  IMAD R65, R65, R11, RZ ;  /* 0x0000000b41417224 */ /* 0x000fe200078e02ff */
[----:B------:R-:W-:Y:S01]  /*8bd0*/  ISETP.GT.AND P5, PT, R12, RZ, P2 ;  /* 0x000000ff0c00720c */ /* 0x000fe200017a4270 */
[----:B------:R0:W-:Y:S01]  /*8be0*/  @P1 STG.E desc[UR14][R18.64], R33 ;  /* 0x0000002112001986 */ /* 0x0001e2000c10190e */
[----:B------:R-:W-:Y:S01]  /*8bf0*/  ISETP.GT.AND P1, PT, R15, 0x29, PT ;  /* 0x000000290f00780c */ /* 0x000fe20003f24270 */
[----:B------:R-:W-:-:S02]  /*8c00*/  IMAD.X R21, R25, 0x1, R16, P4 ;  /* 0x0000000119157824 */ /* 0x000fc400020e0610 */
[-C--:B--2---:R-:W-:Y:S01]  /*8c10*/  IMAD R31, R44, R11.reuse, RZ ;  /* 0x0000000b2c1f7224 */ /* 0x084fe200078e02ff */
        /* <DEDUP_REMOVED lines=8> */
[----:B0-----:R-:W-:Y:S01]  /*8ca0*/  IADD3 R18, P5, R26, R17, RZ ;  /* 0x000000111a127210 */ /* 0x001fe20007fbe0ff */
        /* <DEDUP_REMOVED lines=8> */
[----:B-1----:R-:W-:Y:S01]  /*8d30*/  IADD3 R20, P4, R28, R17, RZ ;  /* 0x000000111c147210 */ /* 0x002fe20007f9e0ff */
        /* <DEDUP_REMOVED lines=113> */
[--C-:B------:R-:W-:Y:S01]  /*9450*/  IMAD.X R29, R25, 0x1, R9.reuse, P2 ;  /* 0x00000001191d7824 */ /* 0x100fe200010e0609 */
[----:B------:R-:W-:Y:S01]  /*9460*/  ISETP.GT.AND P2, PT, R15, 0x58, PT ;  /* 0x000000580f00780c */ /* 0x000fe20003f44270 */
[--C-:B------:R-:W-:Y:S01]  /*9470*/  IMAD.X R19, R23, 0x1, R16.reuse, P5 ;  /* 0x0000000117137824 */ /* 0x100fe200028e0610 */
[-C--:B------:R-:W-:Y:S01]  /*9480*/  IADD3 R22, P6, R26, R10.reuse, RZ ;  /* 0x0000000a1a167210 */ /* 0x080fe20007fde0ff */
[-C--:B------:R-:W-:Y:S01]  /*9490*/  IMAD R111, R111, R11.reuse, RZ ;  /* 0x0000000b6f6f7224 */ /* 0x080fe200078e02ff */
[----:B------:R-:W-:Y:S01]  /*94a0*/  @P4 STG.E desc[UR14][R28.64], R65 ;  /* 0x000000411c004986 */ /* 0x000fe2000c10190e */
[----:B------:R-:W-:Y:S01]  /*94b0*/  ISETP.GT.AND P5, PT, R12, RZ, P2 ;  /* 0x000000ff0c00720c */ /* 0x000fe200017a4270 */
[----:B------:R-:W-:Y:S01]  /*94c0*/  IMAD R113, R113, R11, RZ ;  /* 0x0000000b71717224 */ /* 0x000fe200078e02ff */
[----:B-1----:R-:W-:Y:S01]  /*94d0*/  IADD3 R20, P4, R24, R17, RZ ;  /* 0x0000001118147210 */ /* 0x002fe20007f9e0ff */
[----:B------:R0:W-:Y:S01]  /*94e0*/  @P1 STG.E desc[UR14][R18.64], R33 ;  /* 0x0000002112001986 */ /* 0x0001e2000c10190e */
[----:B------:R-:W-:Y:S01]  /*94f0*/  ISETP.GT.AND P1, PT, R15, 0x59, PT ;  /* 0x000000590f00780c */ /* 0x000fe20003f24270 */
[-C--:B--2---:R-:W-:Y:S01]  /*9500*/  IMAD R31, R68, R11.reuse, RZ ;  /* 0x0000000b441f7224 */ /* 0x084fe200078e02ff */
[C---:B------:R-:W-:Y:S01]  /*9510*/  ISETP.GT.AND P2, PT, R12.reuse, 0x8, P2 ;  /* 0x000000080c00780c */ /* 0x040fe20001744270 */
[----:B------:R-:W-:Y:S01]  /*9520*/  IMAD.X R21, R25, 0x1, R16, P4 ;  /* 0x0000000119157824 */ /* 0x000fe200020e0610 */
[C---:B------:R-:W-:Y:S01]  /*9530*/  ISETP.GT.AND P4, PT, R12.reuse, RZ, P1 ;  /* 0x000000ff0c00720c */ /* 0x040fe20000f84270 */
[----:B------:R-:W-:Y:S01]  /*9540*/  IMAD.X R23, R27, 0x1, R9, P6 ;  /* 0x000000011b177824 */ /* 0x000fe200030e0609 */
[----:B------:R-:W-:Y:S01]  /*9550*/  ISETP.GT.AND P1, PT, R12, 0x8, P1 ;  /* 0x000000080c00780c */ /* 0x000fe20000f24270 */
[-C--:B------:R-:W-:Y:S01]  /*9560*/  IMAD R115, R115, R11.reuse, RZ ;  /* 0x0000000b73737224 */ /* 0x080fe200078e02ff */
[----:B------:R1:W-:Y:S01]  /*9570*/  @P0 STG.E desc[UR14][R20.64], R67 ;  /* 0x0000004314000986 */ /* 0x0003e2000c10190e */
[----:B------:R-:W-:Y:S01]  /*9580*/  IADD3 R24, P0, R28, R10, RZ ;  /* 0x0000000a1c187210 */ /* 0x000fe20007f1e0ff */
[----:B------:R-:W-:-:S02]  /*9590*/  IMAD R117, R117, R11, RZ ;  /* 0x0000000b75757224 */ /* 0x000fc400078e02ff */
[----:B------:R2:W-:Y:S01]  /*95a0*/  @P5 STG.E desc[UR14][R22.64], R31 ;  /* 0x0000001f16005986 */ /* 0x0005e2000c10190e */
[----:B0-----:R-:W-:Y:S01]  /*95b0*/  IADD3 R18, P5, R26, R17, RZ ;  /* 0x000000111a127210 */ /* 0x001fe20007fbe0ff */
[--C-:B------:R-:W-:Y:S01]  /*95c0*/  IMAD.X R25, R29, 0x1, R9.reuse, P0 ;  /* 0x000000011d197824 */ /* 0x100fe200000e0609 */
[----:B------:R-:W-:Y:S01]  /*95d0*/  ISETP.GT.AND P0, PT, R15, 0x60, PT ;  /* 0x000000600f00780c */ /* 0x000fe20003f04270 */
[----:B------:R-:W-:Y:S01]  /*95e0*/  IMAD R33, R70, R11, RZ ;  /* 0x0000000b46217224 */ /* 0x000fe200078e02ff */
[-C--:B------:R-:W-:Y:S01]  /*95f0*/  IADD3 R26, P6, R22, R10.reuse, RZ ;  /* 0x0000000a161a7210 */ /* 0x080fe20007fde0ff */
[--C-:B------:R-:W-:Y:S01]  /*9600*/  IMAD.X R19, R27, 0x1, R16.reuse, P5 ;  /* 0x000000011b137824 */ /* 0x100fe200028e0610 */
[----:B------:R-:W-:Y:S01]  /*9610*/  @P4 STG.E desc[UR14][R24.64], R69 ;  /* 0x0000004518004986 */ /* 0x000fe2000c10190e */
[----:B-1----:R-:W-:Y:S01]  /*9620*/  IADD3 R20, P5, R28, R17, RZ ;  /* 0x000000111c147210 */ /* 0x002fe20007fbe0ff */
[-C--:B------:R-:W-:Y:S01]  /*9630*/  IMAD R119, R119, R11.reuse, RZ ;  /* 0x0000000b77777224 */ /* 0x080fe200078e02ff */
[C---:B------:R-:W-:Y:S01]  /*9640*/  ISETP.GT.AND P4, PT, R12.reuse, RZ, P0 ;  /* 0x000000ff0c00720c */ /* 0x040fe20000784270 */
[----:B------:R0:W-:Y:S01]  /*9650*/  @P2 STG.E desc[UR14][R18.64], R33 ;  /* 0x0000002112002986 */ /* 0x0001e2000c10190e */
[----:B------:R-:W-:Y:S01]  /*9660*/  ISETP.GT.AND P2, PT, R15, 0x61, PT ;  /* 0x000000610f00780c */ /* 0x000fe20003f44270 */
[--C-:B------:R-:W-:Y:S01]  /*9670*/  IMAD.X R21, R29, 0x1, R16.reuse, P5 ;  /* 0x000000011d157824 */ /* 0x100fe200028e0610 */
[----:B------:R-:W-:Y:S01]  /*9680*/  ISETP.GT.AND P0, PT, R12, 0x8, P0 ;  /* 0x000000080c00780c */ /* 0x000fe20000704270 */
[-C--:B--2---:R-:W-:Y:S01]  /*9690*/  IMAD R31, R72, R11.reuse, RZ ;  /* 0x0000000b481f7224 */ /* 0x084fe200078e02ff */
[----:B------:R-:W-:Y:S01]  /*96a0*/  ISETP.GT.AND P5, PT, R12, RZ, P2 ;  /* 0x000000ff0c00720c */ /* 0x000fe200017a4270 */
[--C-:B------:R-:W-:Y:S01]  /*96b0*/  IMAD.X R27, R23, 0x1, R9.reuse, P6 ;  /* 0x00000001171b7824 */ /* 0x100fe200030e0609 */
[----:B------:R1:W-:Y:S01]  /*96c0*/  @P1 STG.E desc[UR14][R20.64], R71 ;  /* 0x0000004714001986 */ /* 0x0003e2000c10190e */
[-C--:B------:R-:W-:Y:S01]  /*96d0*/  IADD3 R28, P1, R24, R10.reuse, RZ ;  /* 0x0000000a181c7210 */ /* 0x080fe20007f3e0ff */
[-C--:B------:R-:W-:Y:S01]  /*96e0*/  IMAD R121, R121, R11.reuse, RZ ;  /* 0x0000000b79797224 */ /* 0x080fe200078e02ff */
[----:B------:R-:W-:Y:S01]  /*96f0*/  ISETP.GT.AND P2, PT, R12, 0x8, P2 ;  /* 0x000000080c00780c */ /* 0x000fe20001744270 */
[----:B------:R-:W-:Y:S01]  /*9700*/  IMAD R123, R123, R11, RZ ;  /* 0x0000000b7b7b7224 */ /* 0x000fe200078e02ff */
        /* <DEDUP_REMOVED lines=105> */
[----:B------:R-:W-:Y:S01]  /*9da0*/  IMAD.X R21, R25, 0x1, R16, P5 ;  /* 0x0000000119157824 */ /* 0x000fe200028e0610 */
[----:B------:R-:W-:Y:S01]  /*9db0*/  ISETP.GT.AND P2, PT, R12, 0x8, P2 ;  /* 0x000000080c00780c */ /* 0x000fe20001744270 */
[-C--:B--2---:R-:W-:Y:S01]  /*9dc0*/  IMAD R31, R92, R11.reuse, RZ ;  /* 0x0000000b5c1f7224 */ /* 0x084fe200078e02ff */
[----:B------:R-:W-:Y:S01]  /*9dd0*/  ISETP.GT.AND P5, PT, R12, RZ, P1 ;  /* 0x000000ff0c00720c */ /* 0x000fe20000fa4270 */
[----:B------:R-:W-:Y:S01]  /*9de0*/  IMAD.X R23, R27, 0x1, R9, P6 ;  /* 0x000000011b177824 */ /* 0x000fe200030e0609 */
[----:B------:R1:W-:Y:S01]  /*9df0*/  @P0 STG.E desc[UR14][R20.64], R91 ;  /* 0x0000005b14000986 */ /* 0x0003e2000c10190e */
[----:B------:R-:W-:Y:S01]  /*9e00*/  IADD3 R24, P0, R28, R10, RZ ;  /* 0x0000000a1c187210 */ /* 0x000fe20007f1e0ff */
[----:B------:R-:W-:Y:S01]  /*9e10*/  IMAD R151, R151, R11, RZ ;  /* 0x0000000b97977224 */ /* 0x000fe200078e02ff */
[----:B------:R-:W-:-:S02]  /*9e20*/  ISETP.GT.AND P1, PT, R12, 0x8, P1 ;  /* 0x000000080c00780c */ /* 0x000fc40000f24270 */
        /* <DEDUP_REMOVED lines=8> */
[----:B-1----:R-:W-:Y:S02]  /*9eb0*/  IADD3 R20, P5, R28, R17, RZ ;  /* 0x000000111c147210 */ /* 0x002fe40007fbe0ff */
[C---:B------:R-:W-:Y:S01]  /*9ec0*/  ISETP.GT.AND P4, PT, R12.reuse, RZ, P0 ;  /* 0x000000ff0c00720c */ /* 0x040fe20000784270 */
[----:B------:R0:W-:Y:S01]  /*9ed0*/  @P2 STG.E desc[UR14][R18.64], R33 ;  /* 0x0000002112002986 */ /* 0x0001e2000c10190e */
[----:B------:R-:W-:Y:S01]  /*9ee0*/  ISETP.GT.AND P2, PT, R15, 0x91, PT ;  /* 0x000000910f00780c */ /* 0x000fe20003f44270 */
[----:B------:R-:W-:Y:S01]  /*9ef0*/  IMAD.X R21, R29, 0x1, R16, P5 ;  /* 0x000000011d157824 */ /* 0x000fe200028e0610 */
[----:B------:R-:W-:Y:S01]  /*9f00*/  ISETP.GT.AND P0, PT, R12, 0x8, P0 ;  /* 0x000000080c00780c */ /* 0x000fe20000704270 */
[----:B--2---:R-:W-:Y:S01]  /*9f10*/  IMAD R31, R96, R11, RZ ;  /* 0x0000000b601f7224 */ /* 0x004fe200078e02ff */
[----:B------:R-:W-:Y:S01]  /*9f20*/  ISETP.GT.AND P5, PT, R12, RZ, P2 ;  /* 0x000000ff0c00720c */ /* 0x000fe200017a4270 */
[----:B------:R-:W-:Y:S01]  /*9f30*/  IMAD.X R27, R23, 0x1, R9, P6 ;  /* 0x00000001171b7824 */ /* 0x000fe200030e0609 */
[----:B------:R1:W-:Y:S01]  /*9f40*/  @P1 STG.E desc[UR14][R20.64], R95 ;  /* 0x0000005f14001986 */ /* 0x0003e2000c10190e */
[----:B------:R-:W-:-:S02]  /*9f50*/  IADD3 R28, P1, R24, R10, RZ ;  /* 0x0000000a181c7210 */ /* 0x000fc40007f3e0ff */
[----:B------:R-:W-:Y:S02]  /*9f60*/  ISETP.GT.AND P2, PT, R12, 0x8, P2 ;  /* 0x000000080c00780c */ /* 0x000fe40001744270 */
[----:B------:R2:W-:Y:S01]  /*9f70*/  @P4 STG.E desc[UR14][R26.64], R31 ;  /* 0x0000001f1a004986 */ /* 0x0005e2000c10190e */
[----:B0-----:R-:W-:Y:S01]  /*9f80*/  IADD3 R18, P4, R22, R17, RZ ;  /* 0x0000001116127210 */ /* 0x001fe20007f9e0ff */
[----:B------:R-:W-:Y:S01]  /*9f90*/  IMAD.X R29, R25, 0x1, R9, P1 ;  /* 0x00000001191d7824 */ /* 0x000fe200008e0609 */
[----:B------:R-:W-:Y:S01]  /*9fa0*/  ISETP.GT.AND P1, PT, R15, 0x98, PT ;  /* 0x000000980f00780c */ /* 0x000fe20003f24270 */
[----:B------:R-:W-:Y:S01]  /*9fb0*/  IMAD R33, R98, R11, RZ ;  /* 0x0000000b62217224 */ /* 0x000fe200078e02ff */
[----:B------:R-:W-:Y:S01]  /*9fc0*/  IADD3 R22, P6, R26, R10, RZ ;  /* 0x0000000a1a167210 */ /* 0x000fe20007fde0ff */
[----:B------:R-:W-:Y:S01]  /*9fd0*/  IMAD.X R19, R23, 0x1, R16, P4 ;  /* 0x0000000117137824 */ /* 0x000fe200020e0610 */
[----:B------:R-:W-:Y:S01]  /*9fe0*/  @P5 STG.E desc[UR14][R28.64], R97 ;  /* 0x000000611c005986 */ /* 0x000fe2000c10190e */
[----:B-1----:R-:W-:-:S02]  /*9ff0*/  IADD3 R20, P5, R24, R17, RZ ;  /* 0x0000001118147210 */ /* 0x002fc40007fbe0ff */
        /* <DEDUP_REMOVED lines=9> */
[----:B------:R-:W-:Y:S02]  /*a090*/  IADD3 R24, P2, R28, R10, RZ ;  /* 0x0000000a1c187210 */ /* 0x000fe40007f5e0ff */
        /* <DEDUP_REMOVED lines=189> */
[----:B------:R-:W-:-:S02]  /*ac70*/  ISETP.GT.AND P4, PT, R12, RZ, P2 ;  /* 0x000000ff0c00720c */ /* 0x000fc40001784270 */
        /* <DEDUP_REMOVED lines=8> */
[----:B------:R-:W-:Y:S02]  /*ad00*/  ISETP.GT.AND P1, PT, R12, 0x8, P1 ;  /* 0x000000080c00780c */ /* 0x000fe40000f24270 */
[----:B------:R1:W-:Y:S01]  /*ad10*/  @P0 STG.E desc[UR14][R20.64], R139 ;  /* 0x0000008b14000986 */ /* 0x0003e2000c10190e */
[----:B------:R-:W-:Y:S01]  /*ad20*/  IADD3 R24, P0, R28, R10, RZ ;  /* 0x0000000a1c187210 */ /* 0x000fe20007f1e0ff */
[----:B0-----:R-:W-:-:S02]  /*ad30*/  IMAD R33, R142, R11, RZ ;  /* 0x0000000b8e217224 */ /* 0x001fc400078e02ff */
[----:B------:R0:W-:Y:S01]  /*ad40*/  @P4 STG.E desc[UR14][R22.64], R31 ;  /* 0x0000001f16004986 */ /* 0x0001e2000c10190e */
[-C--:B------:R-:W-:Y:S01]  /*ad50*/  IADD3 R18, P4, R26, R17.reuse, RZ ;  /* 0x000000111a127210 */ /* 0x080fe20007f9e0ff */
[----:B------:R-:W-:Y:S01]  /*ad60*/  IMAD.X R25, R29, 0x1, R9, P0 ;  /* 0x000000011d197824 */ /* 0x000fe200000e0609 */
[----:B------:R-:W-:Y:S02]  /*ad70*/  ISETP.GT.AND P0, PT, R15, 0xf0, PT ;  /* 0x000000f00f00780c */ /* 0x000fe40003f04270 */
[----:B------:R-:W-:Y:S01]  /*ad80*/  IADD3 R26, P6, R22, R10, RZ ;  /* 0x0000000a161a7210 */ /* 0x000fe20007fde0ff */
[--C-:B------:R-:W-:Y:S01]  /*ad90*/  IMAD.X R19, R27, 0x1, R16.reuse, P4 ;  /* 0x000000011b137824 */ /* 0x100fe200020e0610 */
[----:B------:R-:W-:Y:S01]  /*ada0*/  @P5 STG.E desc[UR14][R24.64], R141 ;  /* 0x0000008d18005986 */ /* 0x000fe2000c10190e */
[----:B-1----:R-:W-:Y:S02]  /*adb0*/  IADD3 R20, P5, R28, R17, RZ ;  /* 0x000000111c147210 */ /* 0x002fe40007fbe0ff */
[----:B------:R-:W-:Y:S01]  /*adc0*/  ISETP.GT.AND P4, PT, R12, RZ, P0 ;  /* 0x000000ff0c00720c */ /* 0x000fe20000784270 */
[----:B------:R1:W-:Y:S01]  /*add0*/  @P2 STG.E desc[UR14][R18.64], R33 ;  /* 0x0000002112002986 */ /* 0x0003e2000c10190e */
[----:B------:R-:W-:Y:S01]  /*ade0*/  ISETP.GT.AND P2, PT, R15, 0xf1, PT ;  /* 0x000000f10f00780c */ /* 0x000fe20003f44270 */
[----:B------:R-:W-:-:S02]  /*adf0*/  IMAD.X R21, R29, 0x1, R16, P5 ;  /* 0x000000011d157824 */ /* 0x000fc400028e0610 */
[--C-:B------:R-:W-:Y:S01]  /*ae00*/  IMAD.X R27, R23, 0x1, R9.reuse, P6 ;  /* 0x00000001171b7824 */ /* 0x100fe200030e0609 */
[----:B------:R-:W-:Y:S01]  /*ae10*/  ISETP.GT.AND P5, PT, R12, RZ, P2 ;  /* 0x000000ff0c00720c */ /* 0x000fe200017a4270 */
[----:B0-----:R-:W-:Y:S01]  /*ae20*/  IMAD R31, R144, R11, RZ ;  /* 0x0000000b901f7224 */ /* 0x001fe200078e02ff */
[----:B------:R-:W-:Y:S01]  /*ae30*/  ISETP.GT.AND P6, PT, R12, 0x8, P0 ;  /* 0x000000080c00780c */ /* 0x000fe200007c4270 */
[----:B------:R0:W-:Y:S01]  /*ae40*/  @P1 STG.E desc[UR14][R20.64], R143 ;  /* 0x0000008f14001986 */ /* 0x0001e2000c10190e */
[----:B------:R-:W-:Y:S02]  /*ae50*/  IADD3 R28, P0, R24, R10, RZ ;  /* 0x0000000a181c7210 */ /* 0x000fe40007f1e0ff */
[----:B------:R-:W-:Y:S01]  /*ae60*/  ISETP.GT.AND P2, PT, R12, 0x8, P2 ;  /* 0x000000080c00780c */ /* 0x000fe20001744270 */
[----:B------:R2:W-:Y:S01]  /*ae70*/  @P4 STG.E desc[UR14][R26.64], R31 ;  /* 0x0000001f1a004986 */ /* 0x0005e2000c10190e */
[----:B-1----:R-:W-:Y:S01]  /*ae80*/  IADD3 R18, P1, R22, R17, RZ ;  /* 0x0000001116127210 */ /* 0x002fe20007f3e0ff */
[----:B------:R-:W-:Y:S01]  /*ae90*/  IMAD.X R29, R25, 0x1, R9, P0 ;  /* 0x00000001191d7824 */ /* 0x000fe200000e0609 */
[----:B------:R-:W-:Y:S01]  /*aea0*/  ISETP.GT.AND P0, PT, R15, 0xf8, PT ;  /* 0x000000f80f00780c */ /* 0x000fe20003f04270 */
[----:B------:R-:W-:-:S02]  /*aeb0*/  IMAD R33, R146, R11, RZ ;  /* 0x0000000b92217224 */ /* 0x000fc400078e02ff */
[--C-:B------:R-:W-:Y:S01]  /*aec0*/  IMAD.X R19, R23, 0x1, R16.reuse, P1 ;  /* 0x0000000117137824 */ /* 0x100fe200008e0610 */
[----:B------:R-:W-:Y:S01]  /*aed0*/  @P5 STG.E desc[UR14][R28.64], R145 ;  /* 0x000000911c005986 */ /* 0x000fe2000c10190e */
[-C--:B0-----:R-:W-:Y:S02]  /*aee0*/  IADD3 R20, P4, R24, R17.reuse, RZ ;  /* 0x0000001118147210 */ /* 0x081fe40007f9e0ff */
[CC--:B------:R-:W-:Y:S01]  /*aef0*/  IADD3 R22, P5, R26.reuse, R10.reuse, RZ ;  /* 0x0000000a1a167210 */ /* 0x0c0fe20007fbe0ff */
[----:B------:R0:W-:Y:S01]  /*af00*/  @P6 STG.E desc[UR14][R18.64], R33 ;  /* 0x0000002112006986 */ /* 0x0001e2000c10190e */
[----:B------:R-:W-:Y:S01]  /*af10*/  ISETP.GT.AND P1, PT, R15, 0xf9, PT ;  /* 0x000000f90f00780c */ /* 0x000fe20003f24270 */
[--C-:B------:R-:W-:Y:S01]  /*af20*/  IMAD.X R21, R25, 0x1, R16.reuse, P4 ;  /* 0x0000000119157824 */ /* 0x100fe200020e0610 */
[----:B--2---:R-:W-:Y:S01]  /*af30*/  IADD3 R26, P4, R26, R17, RZ ;  /* 0x000000111a1a7210 */ /* 0x004fe20007f9e0ff */
[C-C-:B------:R-:W-:Y:S01]  /*af40*/  IMAD.X R23, R27.reuse, 0x1, R9.reuse, P5 ;  /* 0x000000011b177824 */ /* 0x140fe200028e0609 */
[----:B------:R-:W-:Y:S01]  /*af50*/  ISETP.GT.AND P6, PT, R12, RZ, P0 ;  /* 0x000000ff0c00720c */ /* 0x000fe200007c4270 */
[-C--:B------:R-:W-:Y:S01]  /*af60*/  IMAD R15, R150, R11.reuse, RZ ;  /* 0x0000000b960f7224 */ /* 0x080fe200078e02ff */
[----:B------:R-:W-:Y:S01]  /*af70*/  IADD3 R24, P5, R28, R10, RZ ;  /* 0x0000000a1c187210 */ /* 0x000fe20007fbe0ff */
[----:B------:R-:W-:Y:S01]  /*af80*/  IMAD.X R27, R27, 0x1, R16, P4 ;  /* 0x000000011b1b7824 */ /* 0x000fe200020e0610 */
[C---:B------:R-:W-:Y:S01]  /*af90*/  ISETP.GT.AND P4, PT, R12.reuse, RZ, P1 ;  /* 0x000000ff0c00720c */ /* 0x040fe20000f84270 */
[----:B------:R1:W-:Y:S01]  /*afa0*/  @P2 STG.E desc[UR14][R20.64], R147 ;  /* 0x0000009314002986 */ /* 0x0003e2000c10190e */
[C---:B------:R-:W-:Y:S01]  /*afb0*/  ISETP.GT.AND P0, PT, R12.reuse, 0x8, P0 ;  /* 0x000000080c00780c */ /* 0x040fe20000704270 */
[----:B------:R-:W-:Y:S01]  /*afc0*/  IMAD.X R25, R29, 0x1, R9, P5 ;  /* 0x000000011d197824 */ /* 0x000fe200028e0609 */
[----:B------:R-:W-:Y:S01]  /*afd0*/  ISETP.GT.AND P1, PT, R12, 0x8, P1 ;  /* 0x000000080c00780c */ /* 0x000fe20000f24270 */
[----:B------:R-:W-:Y:S01]  /*afe0*/  IMAD R9, R148, R11, RZ ;  /* 0x0000000b94097224 */ /* 0x000fe200078e02ff */
[----:B0-----:R-:W-:-:S04]  /*aff0*/  IADD3 R18, P5, R28, R17, RZ ;  /* 0x000000111c127210 */ /* 0x001fc80007fbe0ff */
[----:B------:R1:W-:Y:S01]  /*b000*/  @P6 STG.E desc[UR14][R22.64], R9 ;  /* 0x0000000916006986 */ /* 0x0003e2000c10190e */
[----:B------:R-:W-:-:S03]  /*b010*/  IMAD.X R19, R29, 0x1, R16, P5 ;  /* 0x000000011d137824 */ /* 0x000fc600028e0610 */
[----:B------:R1:W-:Y:S04]  /*b020*/  @P4 STG.E desc[UR14][R24.64], R149 ;  /* 0x0000009518004986 */ /* 0x0003e8000c10190e */
[----:B------:R1:W-:Y:S04]  /*b030*/  @P0 STG.E desc[UR14][R26.64], R15 ;  /* 0x0000000f1a000986 */ /* 0x0003e8000c10190e */
[----:B------:R1:W-:Y:S02]  /*b040*/  @P1 STG.E desc[UR14][R18.64], R151 ;  /* 0x0000009712001986 */ /* 0x0003e4000c10190e */
.L_x_277:
[----:B------:R-:W-:Y:S05]  /*b050*/  BSYNC B0 ;  /* 0x0000000000007941 */ /* 0x000fea0003800000 */
.L_x_25:
[----:B------:R-:W-:Y:S01]  /*b060*/  ULDC UR8, c[0x0][0xc] ;  /* 0x0000030000087ab9 */ /* 0x000fe20000000800 */
[----:B------:R-:W-:Y:S01]  /*b070*/  ULDC UR9, c[0x0][0x10] ;  /* 0x0000040000097ab9 */ /* 0x000fe20000000800 */
[----:B01----:R-:W0:Y:S01]  /*b080*/  LDC R9, c[0x0][0x14] ;  /* 0x00000500ff097b82 */ /* 0x003e220000000800 */
[----:B------:R-:W-:Y:S01]  /*b090*/  UIMAD.WIDE.U32 UR8, UR8, UR9, URZ ;  /* 0x00000009080872a5 */ /* 0x000fe2000f8e003f */
[----:B------:R-:W-:Y:S01]  /*b0a0*/  PRMT R12, RZ, 0x7610, R12 ;  /* 0x00007610ff0c7816 */ /* 0x000fe2000000000c */
[----:B------:R-:W-:-:S04]  /*b0b0*/  IMAD.MOV.U32 R10, RZ, RZ, -0x1 ;  /* 0xffffffffff0a7424 */ /* 0x000fc800078e00ff */
[----:B0-----:R-:W-:-:S04]  /*b0c0*/  IMAD.WIDE.U32 R2, R9, UR8, R2 ;  /* 0x0000000809027c25 */ /* 0x001fc8000f8e0002 */
[----:B------:R-:W-:Y:S01]  /*b0d0*/  IMAD R9, R9, UR9, RZ ;  /* 0x0000000909097c24 */ /* 0x000fe2000f8e02ff */
[----:B------:R-:W-:Y:S02]  /*b0e0*/  ULDC.64 UR8, c[0x0][0x750] ;  /* 0x0001d40000087ab9 */ /* 0x000fe40000000a00 */
[----:B------:R-:W-:Y:S01]  /*b0f0*/  ISETP.GE.U32.AND P0, PT, R2, UR8, PT ;  /* 0x0000000802007c0c */ /* 0x000fe2000bf06070 */
[----:B------:R-:W-:Y:S02]  /*b100*/  IMAD.IADD R3, R3, 0x1, R9 ;  /* 0x0000000103037824 */ /* 0x000fe400078e0209 */
[----:B------:R-:W-:-:S03]  /*b110*/  IMAD.MOV.U32 R9, RZ, RZ, -0x1 ;  /* 0xffffffffff097424 */ /* 0x000fc600078e00ff */
[----:B------:R-:W-:-:S13]  /*b120*/  ISETP.GE.U32.AND.EX P0, PT, R3, UR9, PT, P0 ;  /* 0x0000000903007c0c */ /* 0x000fda000bf06100 */
[----:B------:R-:W-:Y:S05]  /*b130*/  @P0 BRA `(.L_x_278) ;  /* 0x0000000400640947 */ /* 0x000fea0003800000 */
[----:B------:R-:W0:Y:S01]  /*b140*/  S2R R12, SR_CTAID.X ;  /* 0x00000000000c7919 */ /* 0x000e220000002500 */
[----:B----4-:R-:W1:Y:S01]  /*b150*/  LDC.64 R20, c[0x0][0x728] ;  /* 0x0001ca00ff147b82 */ /* 0x010e620000000a00 */
[----:B------:R-:W-:Y:S01]  /*b160*/  ULDC UR7, c[0x0][0x150] ;  /* 0x0000540000077ab9 */ /* 0x000fe20000000800 */
[----:B------:R-:W-:Y:S01]  /*b170*/  IMAD.MOV.U32 R18, RZ, RZ, R2 ;  /* 0x000000ffff127224 */ /* 0x000fe200078e0002 */
[----:B--2---:R-:W2:Y:S01]  /*b180*/  S2R R26, SR_CTAID.Y ;  /* 0x00000000001a7919 */ /* 0x004ea20000002600 */
[----:B------:R-:W-:-:S04]  /*b190*/  IMAD.MOV.U32 R19, RZ, RZ, R3 ;  /* 0x000000ffff137224 */ /* 0x000fc800078e0003 */
[----:B------:R-:W4:Y:S08]  /*b1a0*/  LDC R27, c[0x0][0x144] ;  /* 0x00005100ff1b7b82 */ /* 0x000f300000000800 */
[----:B------:R-:W2:Y:S08]  /*b1b0*/  LDC R10, c[0x0][0x730] ;  /* 0x0001cc00ff0a7b82 */ /* 0x000eb00000000800 */
[----:B------:R-:W2:Y:S01]  /*b1c0*/  LDC.64 R24, c[0x0][0x720] ;  /* 0x0001c800ff187b82 */ /* 0x000ea20000000a00 */
[----:B-1----:R-:W-:-:S04]  /*b1d0*/  ISETP.NE.U32.AND P0, PT, R20, RZ, PT ;  /* 0x000000ff1400720c */ /* 0x002fc80003f05070 */
[----:B------:R-:W-:Y:S02]  /*b1e0*/  ISETP.NE.AND.EX P0, PT, R21, RZ, PT, P0 ;  /* 0x000000ff1500720c */ /* 0x000fe40003f05300 */
[----:B0-----:R-:W-:-:S05]  /*b1f0*/  I2FP.F32.U32 R9, R12 ;  /* 0x0000000c00097245 */ /* 0x001fca0000201000 */
[----:B------:R-:W-:-:S04]  /*b200*/  FMUL R9, R9, UR7 ;  /* 0x0000000709097c20 */ /* 0x000fc80008400000 */
[----:B------:R0:W1:Y:S02]  /*b210*/  F2I.U32.TRUNC.NTZ R22, R9 ;  /* 0x0000000900167305 */ /* 0x000064000020f000 */
[----:B----4-:R-:W-:Y:S05]  /*b220*/  @!P0 BRA `(.L_x_279) ;  /* 0x0000000000288947 */ /* 0x010fea0003800000 */
[----:B0-----:R-:W0:Y:S02]  /*b230*/  LDC R9, c[0x0][0x734] ;  /* 0x0001cd00ff097b82 */ /* 0x001e240000000800 */
        /* <DEDUP_REMOVED lines=9> */
.L_x_279:
[-CC-:B--2---:R-:W-:Y:S01]  /*b2d0*/  SHF.R.U64 R20, R18, R10.reuse, R19.reuse ;  /* 0x0000000a12147219 */ /* 0x184fe20000001213 */
[----:B------:R-:W2:Y:S01]  /*b2e0*/  LDC.64 R30, c[0x0][0x740] ;  /* 0x0001d000ff1e7b82 */ /* 0x000ea20000000a00 */
[----:B0-----:R-:W-:Y:S01]  /*b2f0*/  SHF.R.U32.HI R9, RZ, R10, R19 ;  /* 0x0000000aff097219 */ /* 0x001fe20000011613 */
[----:B-1----:R-:W-:Y:S01]  /*b300*/  IMAD.MOV R22, RZ, RZ, -R22 ;  /* 0x000000ffff167224 */ /* 0x002fe200078e0a16 */
[----:B------:R-:W-:Y:S01]  /*b310*/  IADD3 R17, P0, RZ, -R20, RZ ;  /* 0x80000014ff117210 */ /* 0x000fe20007f1e0ff */
[----:B------:R-:W-:Y:S02]  /*b320*/  ULDC UR7, c[0x0][0x154] ;  /* 0x0000550000077ab9 */ /* 0x000fe40000000800 */
[----:B------:R-:W-:Y:S02]  /*b330*/  IMAD R27, R27, R22, R12 ;  /* 0x000000161b1b7224 */ /* 0x000fe400078e020c */
[----:B------:R-:W0:Y:S01]  /*b340*/  LDC R16, c[0x0][0x718] ;  /* 0x0001c600ff107b82 */ /* 0x000e220000000800 */
[----:B------:R-:W-:-:S02]  /*b350*/  IMAD.X R9, RZ, RZ, ~R9, P0 ;  /* 0x000000ffff097224 */ /* 0x000fc400000e0e09 */
[----:B------:R-:W-:-:S04]  /*b360*/  IMAD.WIDE.U32 R14, R17, R24, R2 ;  /* 0x00000018110e7225 */ /* 0x000fc800078e0002 */
[----:B------:R-:W-:Y:S01]  /*b370*/  IMAD R10, R9, R24, RZ ;  /* 0x00000018090a7224 */ /* 0x000fe200078e02ff */
[----:B------:R-:W1:Y:S03]  /*b380*/  LDC R18, c[0x0][0x708] ;  /* 0x0001c200ff127b82 */ /* 0x000e660000000800 */
[----:B------:R-:W-:Y:S01]  /*b390*/  IMAD R9, R17, R25, R10 ;  /* 0x0000001911097224 */ /* 0x000fe200078e020a */
[----:B------:R-:W-:Y:S01]  /*b3a0*/  I2FP.F32.U32 R10, R26 ;  /* 0x0000001a000a7245 */ /* 0x000fe20000201000 */
[----:B------:R-:W-:Y:S02]  /*b3b0*/  IMAD.MOV.U32 R17, RZ, RZ, 0x1 ;  /* 0x00000001ff117424 */ /* 0x000fe400078e00ff */
[----:B------:R-:W-:Y:S01]  /*b3c0*/  IMAD.IADD R9, R15, 0x1, R9 ;  /* 0x000000010f097824 */ /* 0x000fe200078e0209 */
[----:B------:R-:W4:Y:S01]  /*b3d0*/  LDC R28, c[0x0][0x758] ;  /* 0x0001d600ff1c7b82 */ /* 0x000f220000000800 */
[----:B--2---:R-:W-:Y:S01]  /*b3e0*/  ISETP.NE.U32.AND P0, PT, R30, RZ, PT ;  /* 0x000000ff1e00720c */ /* 0x004fe20003f05070 */
[----:B------:R-:W-:-:S03]  /*b3f0*/  IMAD.MOV.U32 R15, RZ, RZ, -0x1 ;  /* 0xffffffffff0f7424 */ /* 0x000fc600078e00ff */
[----:B------:R-:W-:-:S03]  /*b400*/  ISETP.NE.AND.EX P0, PT, R31, RZ, PT, P0 ;  /* 0x000000ff1f00720c */ /* 0x000fc60003f05300 */
[----:B------:R-:W2:Y:S01]  /*b410*/  LDC R25, c[0x0][0x148] ;  /* 0x00005200ff197b82 */ /* 0x000ea20000000800 */
[-CC-:B0-----:R-:W-:Y:S02]  /*b420*/  SHF.R.U64 R12, R14, R16.reuse, R9.reuse ;  /* 0x000000100e0c7219 */ /* 0x181fe40000001209 */
[----:B------:R-:W-:Y:S01]  /*b430*/  SHF.R.U32.HI R9, RZ, R16, R9 ;  /* 0x00000010ff097219 */ /* 0x000fe20000011609 */
[----:B------:R-:W-:-:S04]  /*b440*/  FMUL R16, R10, UR7 ;  /* 0x000000070a107c20 */ /* 0x000fc80008400000 */
[----:B------:R-:W0:Y:S01]  /*b450*/  LDC R24, c[0x0][0x700] ;  /* 0x0001c000ff187b82 */ /* 0x000e220000000800 */
[----:B------:R0:W0:Y:S01]  /*b460*/  F2I.U32.TRUNC.NTZ R22, R16 ;  /* 0x0000001000167305 */ /* 0x000022000020f000 */
[-CC-:B-1----:R-:W-:Y:S02]  /*b470*/  SHF.R.U64 R10, R12, R18.reuse, R9.reuse ;  /* 0x000000120c0a7219 */ /* 0x182fe40000001209 */
[----:B------:R-:W-:-:S04]  /*b480*/  SHF.R.U32.HI R9, RZ, R18, R9 ;  /* 0x00000012ff097219 */ /* 0x000fc80000011609 */
[----:B---3--:R-:W1:Y:S01]  /*b490*/  LDC R32, c[0x0][0x748] ;  /* 0x0001d200ff207b82 */ /* 0x008e620000000800 */
[-C--:B----4-:R-:W-:Y:S02]  /*b4a0*/  SHF.L.U32 R14, R15, R28.reuse, RZ ;  /* 0x0000001c0f0e7219 */ /* 0x090fe400000006ff */
[-CC-:B------:R-:W-:Y:S02]  /*b4b0*/  SHF.R.U64 R23, R10, R28.reuse, R9.reuse ;  /* 0x0000001c0a177219 */ /* 0x180fe40000001209 */
[----:B------:R-:W-:Y:S02]  /*b4c0*/  SHF.R.U32.HI R15, RZ, R28, R9 ;  /* 0x0000001cff0f7219 */ /* 0x000fe40000011609 */
[----:B------:R-:W-:Y:S01]  /*b4d0*/  LOP3.LUT R29, RZ, R14, RZ, 0x33, !PT ;  /* 0x0000000eff1d7212 */ /* 0x000fe200078e33ff */
[----:B------:R-:W3:Y:S01]  /*b4e0*/  LDC R33, c[0x0][0x738] ;  /* 0x0001ce00ff217b82 */ /* 0x000ee20000000800 */
[----:B------:R-:W-:Y:S01]  /*b4f0*/  SHF.L.U32 R28, R17, R28, RZ ;  /* 0x0000001c111c7219 */ /* 0x000fe200000006ff */
[----:B------:R-:W-:-:S06]  /*b500*/  IMAD.MOV.U32 R14, RZ, RZ, R23 ;  /* 0x000000ffff0e7224 */ /* 0x000fcc00078e0017 */
[----:B------:R-:W4:Y:S01]  /*b510*/  LDC R34, c[0x0][0x710] ;  /* 0x0001c400ff227b82 */ /* 0x000f220000000800 */
[----:B------:R-:W-:Y:S05]  /*b520*/  @!P0 BRA `(.L_x_280) ;  /* 0x0000000000288947 */ /* 0x000fea0003800000 */
[----:B------:R-:W2:Y:S02]  /*b530*/  LDC R14, c[0x0][0x74c] ;  /* 0x0001d300ff0e7b82 */ /* 0x000ea40000000800 */
[----:B--2---:R-:W-:-:S05]  /*b540*/  IADD3 R9, P0, R23, R14, RZ ;  /* 0x0000000e17097210 */ /* 0x004fca0007f1e0ff */
[----:B------:R-:W-:-:S04]  /*b550*/  IMAD.X R21, RZ, RZ, R15, P0 ;  /* 0x000000ffff157224 */ /* 0x000fc800000e060f */
[----:B------:R-:W-:-:S04]  /*b560*/  IMAD.WIDE.U32 R14, R21, R30, RZ ;  /* 0x0000001e150e7225 */ /* 0x000fc800078e00ff */
[----:B0-----:R-:W-:-:S04]  /*b570*/  IMAD.WIDE.U32 R16, P0, R9, R31, R14 ;  /* 0x0000001f09107225 */ /* 0x001fc8000780000e */
[----:B------:R-:W-:-:S04]  /*b580*/  IMAD.WIDE.U32 R14, R9, R30, RZ ;  /* 0x0000001e090e7225 */ /* 0x000fc800078e00ff */
[----:B------:R-:W-:Y:S01]  /*b590*/  IMAD.X R19, RZ, RZ, RZ, P0 ;  /* 0x000000ffff137224 */ /* 0x000fe200000e06ff */
[----:B------:R-:W-:Y:S01]  /*b5a0*/  IADD3 RZ, P0, R15, R16, RZ ;  /* 0x000000100fff7210 */ /* 0x000fe20007f1e0ff */
[----:B------:R-:W-:-:S04]  /*b5b0*/  IMAD.MOV.U32 R18, RZ, RZ, R17 ;  /* 0x000000ffff127224 */ /* 0x000fc800078e0011 */
[----:B------:R-:W-:-:S08]  /*b5c0*/  IMAD.WIDE.U32.X R14, R21, R31, R18, P0 ;  /* 0x0000001f150e7225 */ /* 0x000fd000000e0412 */
.L_x_280:
[----:B-1----:R-:W-:Y:S01]  /*b5d0*/  SHF.R.U64 R9, R14, R32, R15 ;  /* 0x000000200e097219 */ /* 0x002fe2000000120f */
[----:B0-----:R-:W-:Y:S01]  /*b5e0*/  VIADD R15, R24, 0xffffffff ;  /* 0xffffffff180f7836 */ /* 0x001fe20000000000 */
[----:B------:R-:W-:Y:S01]  /*b5f0*/  LOP3.LUT R14, R10, R29, RZ, 0xc0, !PT ;  /* 0x0000001d0a0e7212 */ /* 0x000fe200078ec0ff */
[----:B------:R-:W-:Y:S02]  /*b600*/  IMAD.MOV R22, RZ, RZ, -R22 ;  /* 0x000000ffff167224 */ /* 0x000fe400078e0a16 */
[----:B------:R-:W-:Y:S01]  /*b610*/  IMAD.MOV R10, RZ, RZ, -R9 ;  /* 0x000000ffff0a7224 */ /* 0x000fe200078e0a09 */
[----:B------:R-:W-:Y:S01]  /*b620*/  LOP3.LUT R12, R12, R15, RZ, 0xc0, !PT ;  /* 0x0000000f0c0c7212 */ /* 0x000fe200078ec0ff */
[----:B------:R-:W-:Y:S02]  /*b630*/  IMAD R14, R28, R9, R14 ;  /* 0x000000091c0e7224 */ /* 0x000fe400078e020e */
[----:B--2---:R-:W-:Y:S02]  /*b640*/  @P3 IMAD R27, R25, R22, R26 ;  /* 0x00000016191b3224 */ /* 0x004fe400078e021a */
[----:B---3--:R-:W-:-:S02]  /*b650*/  IMAD R9, R10, R33, R23 ;  /* 0x000000210a097224 */ /* 0x008fc400078e0217 */
[----:B------:R-:W-:Y:S02]  /*b660*/  IMAD.MOV.U32 R10, RZ, RZ, 0x1 ;  /* 0x00000001ff0a7424 */ /* 0x000fe400078e00ff */
[----:B----4-:R-:W-:Y:S02]  /*b670*/  IMAD R14, R14, R34, R27 ;  /* 0x000000220e0e7224 */ /* 0x010fe400078e021b */
[--C-:B------:R-:W-:Y:S01]  /*b680*/  IMAD R9, R9, R24, R12.reuse ;  /* 0x0000001809097224 */ /* 0x100fe200078e020c */
[----:B------:R-:W-:-:S04]  /*b690*/  PRMT R12, R10, 0x7610, R12 ;  /* 0x000076100a0c7816 */ /* 0x000fc8000000000c */
[----:B------:R-:W-:Y:S02]  /*b6a0*/  SEL R10, R9, R14, !P3 ;  /* 0x0000000e090a7207 */ /* 0x000fe40005800000 */
[----:B------:R-:W-:Y:S01]  /*b6b0*/  SEL R14, R14, R9, !P3 ;  /* 0x000000090e0e7207 */ /* 0x000fe20005800000 */
[----:B------:R-:W-:-:S07]  /*b6c0*/  IMAD.MOV.U32 R9, RZ, RZ, R20 ;  /* 0x000000ffff097224 */ /* 0x000fce00078e0014 */
.L_x_278:
[----:B------:R-:W-:-:S13]  /*b6d0*/  LOP3.LUT P0, RZ, R12, 0xff, RZ, 0xc0, !PT ;  /* 0x000000ff0cff7812 */ /* 0x000fda000780c0ff */
[----:B------:R-:W-:Y:S05]  /*b6e0*/  @P0 BRA `(.L_x_281) ;  /* 0xffffff5800c80947 */ /* 0x000fea000383ffff */
[----:B------:R-:W-:Y:S05]  /*b6f0*/  EXIT ;  /* 0x000000000000794d */ /* 0x000fea0003800000 */
.L_x_7:
[----:B0-----:R-:W-:Y:S01]  /*b700*/  ULDC.64 UR4, c[0x0][0x750] ;  /* 0x0001d40000047ab9 */ /* 0x001fe20000000a00 */
        /* <DEDUP_REMOVED lines=25> */
.L_x_283:
[----:B------:R-:W0:Y:S01]  /*b8a0*/  LDC.64 R28, c[0x0][0x740] ;  /* 0x0001d000ff1c7b82 */ /* 0x000e220000000a00 */
[-CC-:B------:R-:W-:Y:S01]  /*b8b0*/  SHF.R.U64 R10, R18, R8.reuse, R19.reuse ;  /* 0x00000008120a7219 */ /* 0x180fe20000001213 */
[----:B------:R-:W-:Y:S01]  /*b8c0*/  IMAD.MOV.U32 R27, RZ, RZ, 0x1 ;  /* 0x00000001ff1b7424 */ /* 0x000fe200078e00ff */
        /* <DEDUP_REMOVED lines=10> */
[----:B0-----:R-:W-:Y:S01]  /*b970*/  ISETP.NE.U32.AND P0, PT, R28, RZ, PT ;  /* 0x000000ff1c00720c */ /* 0x001fe20003f05070 */
[----:B------:R-:W-:-:S03]  /*b980*/  IMAD.MOV.U32 R7, RZ, RZ, -0x1 ;  /* 0xffffffffff077424 */ /* 0x000fc600078e00ff */
[----:B------:R-:W-:Y:S02]  /*b990*/  ISETP.NE.AND.EX P0, PT, R29, RZ, PT, P0 ;  /* 0x000000ff1d00720c */ /* 0x000fe40003f05300 */
[----:B------:R-:W0:Y:S01]  /*b9a0*/  LDC R23, c[0x0][0x700] ;  /* 0x0001c000ff177b82 */ /* 0x000e220000000800 */
[-CC-:B-1----:R-:W-:Y:S02]  /*b9b0*/  SHF.R.U64 R8, R6, R14.reuse, R5.reuse ;  /* 0x0000000e06087219 */ /* 0x182fe40000001205 */
[----:B------:R-:W-:-:S05]  /*b9c0*/  SHF.R.U32.HI R5, RZ, R14, R5 ;  /* 0x0000000eff057219 */ /* 0x000fca0000011605 */
[----:B------:R-:W1:Y:S01]  /*b9d0*/  LDC R24, c[0x0][0x748] ;  /* 0x0001d200ff187b82 */ /* 0x000e620000000800 */
[-CC-:B--2---:R-:W-:Y:S02]  /*b9e0*/  SHF.R.U64 R14, R8, R16.reuse, R5.reuse ;  /* 0x00000010080e7219 */ /* 0x184fe40000001205 */
[----:B------:R-:W-:-:S05]  /*b9f0*/  SHF.R.U32.HI R5, RZ, R16, R5 ;  /* 0x00000010ff057219 */ /* 0x000fca0000011605 */
[----:B------:R-:W2:Y:S01]  /*ba00*/  LDC R25, c[0x0][0x738] ;  /* 0x0001ce00ff197b82 */ /* 0x000ea20000000800 */
[-C--:B---3--:R-:W-:Y:S02]  /*ba10*/  SHF.L.U32 R6, R7, R26.reuse, RZ ;  /* 0x0000001a07067219 */ /* 0x088fe400000006ff */
[--C-:B------:R-:W-:Y:S02]  /*ba20*/  SHF.R.U64 R20, R14, R26, R5.reuse ;  /* 0x0000001a0e147219 */ /* 0x100fe40000001205 */
[----:B------:R-:W-:Y:S02]  /*ba30*/  LOP3.LUT R31, RZ, R6, RZ, 0x33, !PT ;  /* 0x00000006ff1f7212 */ /* 0x000fe400078e33ff */
[----:B------:R-:W-:Y:S01]  /*ba40*/  SHF.R.U32.HI R7, RZ, R26, R5 ;  /* 0x0000001aff077219 */ /* 0x000fe20000011605 */
[----:B------:R-:W3:Y:S01]  /*ba50*/  LDC R30, c[0x0][0x710] ;  /* 0x0001c400ff1e7b82 */ /* 0x000ee20000000800 */
[----:B------:R-:W-:Y:S01]  /*ba60*/  IMAD.MOV.U32 R6, RZ, RZ, R20 ;  /* 0x000000ffff067224 */ /* 0x000fe200078e0014 */
[----:B------:R-:W-:Y:S06]  /*ba70*/  @!P0 BRA `(.L_x_284) ;  /* 0x0000000000288947 */ /* 0x000fec0003800000 */
        /* <DEDUP_REMOVED lines=10> */
.L_x_284:
[----:B-1----:R-:W-:Y:S01]  /*bb20*/  SHF.R.U64 R6, R6, R24, R7 ;  /* 0x0000001806067219 */ /* 0x002fe20000001207 */
[----:B0-----:R-:W-:Y:S01]  /*bb30*/  VIADD R13, R23, 0xffffffff ;  /* 0xffffffff170d7836 */ /* 0x001fe20000000000 */
[----:B------:R-:W-:Y:S01]  /*bb40*/  SHF.L.U32 R27, R27, R26, RZ ;  /* 0x0000001a1b1b7219 */ /* 0x000fe200000006ff */
[----:B------:R-:W-:Y:S01]  /*bb50*/  @P3 IMAD R11, R15, R22, R12 ;  /* 0x000000160f0b3224 */ /* 0x000fe200078e020c */
[----:B------:R-:W-:Y:S01]  /*bb60*/  LOP3.LUT R5, R14, R31, RZ, 0xc0, !PT ;  /* 0x0000001f0e057212 */ /* 0x000fe200078ec0ff */
[----:B------:R-:W-:Y:S01]  /*bb70*/  IMAD.MOV R7, RZ, RZ, -R6 ;  /* 0x000000ffff077224 */ /* 0x000fe200078e0a06 */
[----:B------:R-:W-:Y:S01]  /*bb80*/  LOP3.LUT R8, R8, R13, RZ, 0xc0, !PT ;  /* 0x0000000d08087212 */ /* 0x000fe200078ec0ff */
[----:B------:R-:W-:Y:S02]  /*bb90*/  IMAD.MOV.U32 R16, RZ, RZ, R10 ;  /* 0x000000ffff107224 */ /* 0x000fe400078e000a */
[----:B------:R-:W-:Y:S02]  /*bba0*/  IMAD R6, R27, R6, R5 ;  /* 0x000000061b067224 */ /* 0x000fe400078e0205 */
[----:B--2---:R-:W-:-:S02]  /*bbb0*/  IMAD R5, R7, R25, R20 ;  /* 0x0000001907057224 */ /* 0x004fc400078e0214 */
[----:B---3--:R-:W-:Y:S02]  /*bbc0*/  IMAD R7, R6, R30, R11 ;  /* 0x0000001e06077224 */ /* 0x008fe400078e020b */
[----:B------:R-:W-:Y:S02]  /*bbd0*/  IMAD.MOV.U32 R6, RZ, RZ, 0x1 ;  /* 0x00000001ff067424 */ /* 0x000fe400078e00ff */
[----:B------:R-:W-:-:S03]  /*bbe0*/  IMAD R8, R5, R23, R8 ;  /* 0x0000001705087224 */ /* 0x000fc600078e0208 */
[----:B------:R-:W-:Y:S02]  /*bbf0*/  PRMT R5, R6, 0x7610, R5 ;  /* 0x0000761006057816 */ /* 0x000fe40000000005 */
[----:B------:R-:W-:Y:S02]  /*bc00*/  SEL R6, R8, R7, !P3 ;  /* 0x0000000708067207 */ /* 0x000fe40005800000 */
[----:B------:R-:W-:-:S07]  /*bc10*/  SEL R7, R7, R8, !P3 ;  /* 0x0000000807077207 */ /* 0x000fce0005800000 */
.L_x_282:
[----:B------:R-:W-:-:S08]  /*bc20*/  NOP ;  /* 0x0000000000007918 */ /* 0x000fd00000000000 */
[----:B------:R-:W0:-:S00]  /*bc30*/  USETMAXREG.DEALLOC.CTAPOOL 0x28 ;  /* 0x00000028000079c8 */ /* 0x000e0000080e0500 */
[----:B0-----:R-:W-:-:S13]  /*bc40*/  ISETP.NE.AND P0, PT, R9, RZ, PT ;  /* 0x000000ff0900720c */ /* 0x001fda0003f05270 */
[----:B------:R-:W-:Y:S05]  /*bc50*/  @P0 EXIT ;  /* 0x000000000000094d */ /* 0x000fea0003800000 */
[----:B------:R-:W-:Y:S01]  /*bc60*/  LOP3.LUT P0, RZ, R5, 0xff, RZ, 0xc0, !PT ;  /* 0x000000ff05ff7812 */ /* 0x000fe2000780c0ff */
[----:B------:R-:W-:Y:S02]  /*bc70*/  IMAD.MOV.U32 R5, RZ, RZ, 0x1 ;  /* 0x00000001ff057424 */ /* 0x000fe400078e00ff */
[----:B------:R-:W-:-:S10]  /*bc80*/  IMAD.MOV.U32 R17, RZ, RZ, RZ ;  /* 0x000000ffff117224 */ /* 0x000fd400078e00ff */
[----:B------:R-:W-:Y:S05]  /*bc90*/  @!P0 BRA `(.L_x_285) ;  /* 0x0000000c00788947 */ /* 0x000fea0003800000 */
[----:B------:R-:W0:Y:S01]  /*bca0*/  LDC R5, c[0x0][0x28c] ;  /* 0x0000a300ff057b82 */ /* 0x000e220000000800 */
[----:B------:R-:W1:Y:S01]  /*bcb0*/  S2R R11, SR_CgaCtaId ;  /* 0x00000000000b7919 */ /* 0x000e620000008800 */
[----:B------:R-:W-:Y:S01]  /*bcc0*/  ULDC UR5, c[0x0][0x758] ;  /* 0x0001d60000057ab9 */ /* 0x000fe20000000800 */
[----:B------:R-:W-:Y:S01]  /*bcd0*/  UMOV UR7, 0xffffffff ;  /* 0xffffffff00077882 */ /* 0x000fe20000000000 */
[----:B------:R-:W-:Y:S01]  /*bce0*/  ULDC UR6, c[0x0][0xc] ;  /* 0x0000030000067ab9 */ /* 0x000fe20000000800 */
[----:B------:R-:W-:Y:S01]  /*bcf0*/  USHF.L.U32 UR9, UR7, UR5, URZ ;  /* 0x0000000507097299 */ /* 0x000fe2000800063f */
[----:B------:R-:W-:Y:S01]  /*bd00*/  BSSY B0, `(.L_x_285) ;  /* 0x00000d7000007945 */ /* 0x000fe20003800000 */
[----:B------:R-:W-:Y:S01]  /*bd10*/  UMOV UR8, 0x1 ;  /* 0x0000000100087882 */ /* 0x000fe20000000000 */
[----:B------:R-:W-:Y:S01]  /*bd20*/  ULDC UR7, c[0x0][0x10] ;  /* 0x0000040000077ab9 */ /* 0x000fe20000000800 */
[----:B------:R-:W-:Y:S01]  /*bd30*/  USHF.L.U32 UR5, UR8, UR5, URZ ;  /* 0x0000000508057299 */ /* 0x000fe2000800063f */
[----:B------:R-:W-:Y:S01]  /*bd40*/  IMAD.MOV.U32 R14, RZ, RZ, 0x1 ;  /* 0x00000001ff0e7424 */ /* 0x000fe200078e00ff */
[----:B------:R-:W-:Y:S01]  /*bd50*/  UIMAD.WIDE.U32 UR6, UR6, UR7, URZ ;  /* 0x00000007060672a5 */ /* 0x000fe2000f8e003f */
[----:B------:R-:W-:Y:S01]  /*bd60*/  LOP3.LUT R15, R4, 0x2, RZ, 0xfc, !PT ;  /* 0x00000002040f7812 */ /* 0x000fe200078efcff */
[----:B------:R-:W-:Y:S01]  /*bd70*/  ULDC UR8, c[0x0][0x14] ;  /* 0x0000050000087ab9 */ /* 0x000fe20000000800 */
[----:B------:R-:W-:Y:S01]  /*bd80*/  IMAD.MOV.U32 R17, RZ, RZ, RZ ;  /* 0x000000ffff117224 */ /* 0x000fe200078e00ff */
[----:B------:R-:W-:-:S02]  /*bd90*/  UIMAD.WIDE.U32 UR32, UR6, UR8, URZ ;  /* 0x00000008062072a5 */ /* 0x000fc4000f8e003f */
[----:B------:R-:W-:Y:S01]  /*bda0*/  UIMAD UR7, UR7, UR8, URZ ;  /* 0x00000008070772a4 */ /* 0x000fe2000f8e023f */
[----:B------:R-:W-:Y:S01]  /*bdb0*/  ULDC UR4, c[0x0][0x700] ;  /* 0x0001c00000047ab9 */ /* 0x000fe20000000800 */
[----:B------:R-:W-:Y:S02]  /*bdc0*/  ULOP3.LUT UR6, URZ, UR9, URZ, 0x33, !UPT ;  /* 0x000000093f067292 */ /* 0x000fe4000f8e333f */
[----:B------:R-:W-:Y:S01]  /*bdd0*/  UIADD3 UR4, UR4, -0x1, URZ ;  /* 0xffffffff04047890 */ /* 0x000fe2000fffe03f */
[----:B0-----:R-:W-:Y:S01]  /*bde0*/  VIADD R5, R5, 0x7f ;  /* 0x0000007f05057836 */ /* 0x001fe20000000000 */
[----:B------:R-:W-:Y:S01]  /*bdf0*/  UIADD3 UR7, UR33, UR7, URZ ;  /* 0x0000000721077290 */ /* 0x000fe2000fffe03f */
[----:B------:R-:W-:-:S03]  /*be00*/  ULDC.64 UR34, c[0x0][0x198] ;  /* 0x0000660000227ab9 */ /* 0x000fc60000000a00 */
[----:B------:R-:W-:-:S04]  /*be10*/  SHF.R.S32.HI R8, RZ, 0x1f, R5 ;  /* 0x0000001fff087819 */ /* 0x000fc80000011405 */
[----:B------:R-:W-:Y:S01]  /*be20*/  LEA.HI R10, R8, R5, RZ, 0x7 ;  /* 0x00000005080a7211 */ /* 0x000fe200078f38ff */
[C---:B-1----:R-:W-:Y:S02]  /*be30*/  IMAD.SHL.U32 R8, R11.reuse, 0x4000, RZ ;  /* 0x000040000b087824 */ /* 0x042fe400078e00ff */
[----:B------:R-:W-:Y:S01]  /*be40*/  IMAD.SHL.U32 R11, R11, 0x80, RZ ;  /* 0x000000800b0b7824 */ /* 0x000fe200078e00ff */
[----:B------:R-:W-:Y:S01]  /*be50*/  SHF.R.S32.HI R10, RZ, 0x7, R10 ;  /* 0x00000007ff0a7819 */ /* 0x000fe2000001140a */
[----:B------:R-:W-:Y:S01]  /*be60*/  IMAD.MOV.U32 R5, RZ, RZ, 0x1 ;  /* 0x00000001ff057424 */ /* 0x000fe200078e00ff */
[----:B------:R-:W-:Y:S02]  /*be70*/  LOP3.LUT R8, R8, 0x4000, RZ, 0xc0, !PT ;  /* 0x0000400008087812 */ /* 0x000fe400078ec0ff */
[----:B------:R-:W-:Y:S01]  /*be80*/  LOP3.LUT R11, R11, 0x80, RZ, 0xc0, !PT ;  /* 0x000000800b0b7812 */ /* 0x000fe200078ec0ff */
[----:B------:R-:W-:Y:S01]  /*be90*/  VIADD R13, R10, 0x1 ;  /* 0x000000010a0d7836 */ /* 0x000fe20000000000 */
[----:B------:R-:W-:-:S07]  /*bea0*/  LOP3.LUT R12, R8, 0xa100, RZ, 0xfc, !PT ;  /* 0x0000a100080c7812 */ /* 0x000fce00078efcff */
.L_x_296:
[----:B------:R-:W-:-:S03]  /*beb0*/  UMOV UR8, 0xffffffff ;  /* 0xffffffff00087882 */ /* 0x000fc60000000000 */
[----:B------:R-:W-:Y:S05]  /*bec0*/  BRA.DIV UR8, `(.L_x_286) ;  /* 0x0000000e08e87947 */ /* 0x000fea000b800000 */
[----:B------:R-:W-:-:S13]  /*bed0*/  ELECT P0, URZ, PT ;  /* 0x00000000003f782f */ /* 0x000fda0003800000 */
.L_x_308:
[----:B------:R-:W0:Y:S01]  /*bee0*/  LDC R8, c[0x0][0x28c] ;  /* 0x0000a300ff087b82 */ /* 0x000e220000000800 */
[----:B------:R-:W-:Y:S01]  /*bef0*/  BSSY B1, `(.L_x_287) ;  /* 0x0000046000017945 */ /* 0x000fe20003800000 */
[----:B0-----:R-:W-:-:S13]  /*bf00*/  ISETP.LT.OR P0, PT, R8, 0x1, !P0 ;  /* 0x000000010800780c */ /* 0x001fda0004701670 */
[----:B------:R-:W-:Y:S05]  /*bf10*/  @P0 BRA `(.L_x_288) ;  /* 0x00000004000c0947 */ /* 0x000fea0003800000 */
[----:B------:R-:W-:Y:S01]  /*bf20*/  IMAD R19, R6, 0x100, R11 ;  /* 0x0000010006137824 */ /* 0x000fe200078e020b */
[----:B------:R-:W-:Y:S01]  /*bf30*/  CS2R R24, SRZ ;  /* 0x0000000000187805 */ /* 0x000fe2000001ff00 */
[C---:B------:R-:W-:Y:S02]  /*bf40*/  IMAD.SHL.U32 R26, R7.reuse, 0x100, RZ ;  /* 0x00000100071a7824 */ /* 0x040fe400078e00ff */
[----:B------:R-:W-:Y:S02]  /*bf50*/  IMAD.SHL.U32 R20, R7, 0x80, RZ ;  /* 0x0000008007147824 */ /* 0x000fe400078e00ff */
[----:B------:R-:W-:Y:S02]  /*bf60*/  IMAD.MOV.U32 R23, RZ, RZ, RZ ;  /* 0x000000ffff177224 */ /* 0x000fe400078e00ff */
[----:B------:R-:W-:Y:S02]  /*bf70*/  IMAD.MOV.U32 R6, RZ, RZ, R13 ;  /* 0x000000ffff067224 */ /* 0x000fe400078e000d */
[----:B------:R-:W-:-:S02]  /*bf80*/  IMAD.MOV.U32 R7, RZ, RZ, R5 ;  /* 0x000000ffff077224 */ /* 0x000fc400078e0005 */
[----:B------:R-:W-:-:S07]  /*bf90*/  IMAD.MOV.U32 R9, RZ, RZ, R17 ;  /* 0x000000ffff097224 */ /* 0x000fce00078e0011 */
.L_x_291:
[----:B------:R-:W0:Y:S01]  /*bfa0*/  S2R R21, SR_CgaCtaId ;  /* 0x0000000000157919 */ /* 0x000e220000008800 */
[----:B------:R-:W-:Y:S02]  /*bfb0*/  MOV R8, 0x400 ;  /* 0x0000040000087802 */ /* 0x000fe40000000f00 */
[----:B------:R-:W-:-:S13]  /*bfc0*/  LOP3.LUT P1, RZ, R0, 0x7f, RZ, 0xc0, !PT ;  /* 0x0000007f00ff7812 */ /* 0x000fda000782c0ff */
[----:B------:R-:W1:Y:S01]  /*bfd0*/  @!P1 LDC R18, c[0x0][0x640] ;  /* 0x00019000ff129b82 */ /* 0x000e620000000800 */
[----:B0-----:R-:W-:Y:S02]  /*bfe0*/  LEA R22, R21, R8, 0x18 ;  /* 0x0000000815167211 */ /* 0x001fe400078ec0ff */
[----:B------:R-:W-:-:S03]  /*bff0*/  SHF.L.U32 R8, R7, 0x1f, RZ ;  /* 0x0000001f07087819 */ /* 0x000fc600000006ff */
[----:B------:R-:W-:-:S04]  /*c000*/  IMAD R21, R9, 0x8, R22 ;  /* 0x0000000809157824 */ /* 0x000fc800078e0216 */
[----:B------:R-:W0:Y:S02]  /*c010*/  SYNCS.PHASECHK.TRANS64.TRYWAIT P0, [R21+URZ+0x28], R8 ;  /* 0x00002808150075a7 */ /* 0x000e24000800017f */
[----:B01----:R-:W-:Y:S05]  /*c020*/  @!P0 BRA `(.L_x_289) ;  /* 0x0000000c00b08947 */ /* 0x003fea0003800000 */
.L_x_309:
[----:B0-----:R-:W-:Y:S01]  /*c030*/  PRMT R8, R15, 0x9910, RZ ;  /* 0x000099100f087816 */ /* 0x001fe200000000ff */
[----:B------:R0:W-:Y:S03]  /*c040*/  @!P1 SYNCS.ARRIVE.TRANS64 RZ, [R21+URZ], R18 ;  /* 0x0000001215ff99a7 */ /* 0x0001e6000800003f */
[----:B------:R-:W-:-:S13]  /*c050*/  ISETP.NE.AND P0, PT, R8, 0x2, PT ;  /* 0x000000020800780c */ /* 0x000fda0003f05270 */
[----:B0-----:R-:W-:Y:S05]  /*c060*/  @P0 BRA `(.L_x_290) ;  /* 0x0000000000040947 */ /* 0x001fea0003800000 */
[----:B------:R-:W-:Y:S01]  /*c070*/  BPT.TRAP 0x1 ;  /* 0x000000040000795c */ /* 0x000fe20000300000 */
.L_x_290:
[C-C-:B------:R-:W-:Y:S01]  /*c080*/  IMAD R8, R9.reuse, 0x2000, R22.reuse ;  /* 0x0000200009087824 */ /* 0x140fe200078e0216 */
[----:B------:R-:W-:Y:S01]  /*c090*/  R2UR UR13, R22 ;  /* 0x00000000160d72ca */ /* 0x000fe200000e0000 */
[----:B------:R-:W-:Y:S01]  /*c0a0*/  IMAD R22, R9, 0x800, R22 ;  /* 0x0000080009167824 */ /* 0x000fe200078e0216 */
[----:B------:R-:W-:Y:S01]  /*c0b0*/  R2UR UR17, R21 ;  /* 0x00000000151172ca */ /* 0x000fe200000e0000 */
[----:B------:R-:W-:Y:S01]  /*c0c0*/  VIADD R6, R6, 0xffffffff ;  /* 0xffffffff06067836 */ /* 0x000fe20000000000 */
[----:B------:R-:W-:Y:S01]  /*c0d0*/  R2UR UR16, R8 ;  /* 0x00000000081072ca */ /* 0x000fe200000e0000 */
[----:B------:R-:W-:Y:S01]  /*c0e0*/  IMAD R8, R9, 0x8000, R12 ;  /* 0x0000800009087824 */ /* 0x000fe200078e020c */
[----:B------:R-:W-:Y:S01]  /*c0f0*/  R2UR UR8, R22 ;  /* 0x00000000160872ca */ /* 0x000fe200000e0000 */
[----:B------:R-:W-:Y:S01]  /*c100*/  UIADD3 UR14, UP0, UR34, 0xf0, URZ ;  /* 0x000000f0220e7890 */ /* 0x000fe2000ff1e03f */
[----:B------:R-:W-:Y:S01]  /*c110*/  R2UR UR20, R16 ;  /* 0x00000000101472ca */ /* 0x000fe200000e0000 */
[----:B------:R-:W-:Y:S01]  /*c120*/  UIADD3 UR22, UP1, UR34, 0x1f0, URZ ;  /* 0x000001f022167890 */ /* 0x000fe2000ff3e03f */
[----:B------:R-:W-:Y:S01]  /*c130*/  R2UR UR24, R8 ;  /* 0x00000000081872ca */ /* 0x000fe200000e0000 */
[----:B------:R-:W-:Y:S01]  /*c140*/  UIADD3 UR36, UP2, UR34, 0x2f0, URZ ;  /* 0x000002f022247890 */ /* 0x000fe2000ff5e03f */
[----:B------:R-:W-:Y:S01]  /*c150*/  R2UR UR18, R24 ;  /* 0x00000000181272ca */ /* 0x000fe200000e0000 */
[----:B------:R-:W-:Y:S01]  /*c160*/  UIADD3.X UR15, URZ, UR35, URZ, UP0, !UPT ;  /* 0x000000233f0f7290 */ /* 0x000fe200087fe43f */
[----:B------:R-:W-:Y:S01]  /*c170*/  R2UR UR19, R20 ;  /* 0x00000000141372ca */ /* 0x000fe200000e0000 */
[----:B------:R-:W-:Y:S01]  /*c180*/  UIADD3.X UR23, URZ, UR35, URZ, UP1, !UPT ;  /* 0x000000233f177290 */ /* 0x000fe20008ffe43f */
[----:B------:R-:W-:Y:S01]  /*c190*/  R2UR UR10, R26 ;  /* 0x000000001a0a72ca */ /* 0x000fe200000e0000 */
[----:B------:R-:W-:Y:S01]  /*c1a0*/  UIADD3 UR16, UR16, 0x100, URZ ;  /* 0x0000010010107890 */ /* 0x000fe2000fffe03f */
[----:B------:R-:W-:Y:S01]  /*c1b0*/  R2UR UR11, R25 ;  /* 0x00000000190b72ca */ /* 0x000fe200000e0000 */
[----:B------:R-:W-:Y:S01]  /*c1c0*/  UIADD3 UR8, UR8, 0x32100, URZ ;  /* 0x0003210008087890 */ /* 0x000fe2000fffe03f */
[----:B------:R-:W-:Y:S01]  /*c1d0*/  R2UR UR26, R23 ;  /* 0x00000000171a72ca */ /* 0x000fe200000e0000 */
[----:B------:R-:W-:Y:S01]  /*c1e0*/  VIADD R9, R9, 0x1 ;  /* 0x0000000109097836 */ /* 0x000fe20000000000 */
[----:B------:R-:W-:Y:S01]  /*c1f0*/  R2UR UR27, R19 ;  /* 0x00000000131b72ca */ /* 0x000fe200000e0000 */
[----:B------:R-:W-:Y:S01]  /*c200*/  UIADD3.X UR37, URZ, UR35, URZ, UP2, !UPT ;  /* 0x000000233f257290 */ /* 0x000fe200097fe43f */
[----:B------:R-:W-:Y:S01]  /*c210*/  ISETP.GT.AND P1, PT, R6, 0x1, PT ;  /* 0x000000010600780c */ /* 0x000fe20003f24270 */
[----:B------:R-:W-:Y:S01]  /*c220*/  UIADD3 UR24, UR13, UR24, URZ ;  /* 0x000000180d187290 */ /* 0x000fe2000fffe03f */
[----:B------:R-:W-:Y:S01]  /*c230*/  ISETP.NE.AND P0, PT, R9, 0x5, PT ;  /* 0x000000050900780c */ /* 0x000fe20003f05270 */
[----:B------:R-:W-:Y:S01]  /*c240*/  UMOV UR30, 0x0 ;  /* 0x00000000001e7882 */ /* 0x000fe20000000000 */
[----:B------:R-:W-:Y:S01]  /*c250*/  UMOV UR31, 0x10000000 ;  /* 0x10000000001f7882 */ /* 0x000fe20000000000 */
[----:B------:R-:W-:Y:S01]  /*c260*/  UMOV UR9, UR17 ;  /* 0x0000001100097c82 */ /* 0x000fe20008000000 */
[----:B------:R-:W-:Y:S01]  /*c270*/  UMOV UR12, UR20 ;  /* 0x00000014000c7c82 */ /* 0x000fe20008000000 */
[----:B------:R0:W-:Y:S01]  /*c280*/  UTMALDG.3D [UR16], [UR14], desc[UR30] ;  /* 0x00001e100e0075b4 */ /* 0x0001e20008011000 */
[----:B------:R-:W-:Y:S01]  /*c290*/  UMOV UR13, 0x30000 ;  /* 0x00030000000d7882 */ /* 0x000fe20000000000 */
[----:B------:R-:W-:Y:S01]  /*c2a0*/  UMOV UR25, UR17 ;  /* 0x0000001100197c82 */ /* 0x000fe20008000000 */
[----:B------:R-:W-:Y:S01]  /*c2b0*/  UMOV UR28, UR20 ;  /* 0x00000014001c7c82 */ /* 0x000fe20008000000 */
[----:B------:R-:W-:Y:S01]  /*c2c0*/  SEL R8, RZ, 0x1, P0 ;  /* 0x00000001ff087807 */ /* 0x000fe20000000000 */
[----:B------:R-:W-:Y:S01]  /*c2d0*/  VIADD R25, R25, 0x1 ;  /* 0x0000000119197836 */ /* 0x000fe20000000000 */
[----:B------:R-:W-:Y:S01]  /*c2e0*/  SEL R9, R9, RZ, P0 ;  /* 0x000000ff09097207 */ /* 0x000fe20000000000 */
[----:B------:R-:W-:Y:S01]  /*c2f0*/  VIADD R24, R24, 0x40 ;  /* 0x0000004018187836 */ /* 0x000fe20000000000 */
[----:B------:R0:W-:Y:S01]  /*c300*/  UTMALDG.3D [UR8], [UR22], desc[UR30] ;  /* 0x00001e08160075b4 */ /* 0x0001e20008011000 */
[----:B------:R-:W-:Y:S01]  /*c310*/  LOP3.LUT R7, R7, R8, RZ, 0x3c, !PT ;  /* 0x0000000807077212 */ /* 0x000fe200078e3cff */
[----:B------:R-:W-:Y:S01]  /*c320*/  VIADD R23, R23, 0x80 ;  /* 0x0000008017177836 */ /* 0x000fe20000000000 */
[----:B------:R0:W-:Y:S02]  /*c330*/  UTMALDG.3D.MULTICAST [UR24], [UR36], UR13, desc[UR30] ;  /* 0x00001e18240073b4 */ /* 0x0001e4000801180d */
[----:B0-----:R-:W-:Y:S05]  /*c340*/  @P1 BRA `(.L_x_291) ;  /* 0xfffffffc00141947 */ /* 0x001fea000383ffff */
.L_x_288:
[----:B------:R-:W-:Y:S05]  /*c350*/  BSYNC B1 ;  /* 0x0000000000017941 */ /* 0x000fea0003800000 */
.L_x_287:
[----:B------:R-:W-:Y:S01]  /*c360*/  LOP3.LUT P1, RZ, R14, 0xff, RZ, 0xc0, !PT ;  /* 0x000000ff0eff7812 */ /* 0x000fe2000782c0ff */
[C---:B------:R-:W-:Y:S01]  /*c370*/  IMAD.IADD R17, R10.reuse, 0x1, R17 ;  /* 0x000000010a117824 */ /* 0x040fe200078e0211 */
[----:B------:R-:W-:Y:S01]  /*c380*/  ULDC.64 UR8, c[0x0][0x750] ;  /* 0x0001d40000087ab9 */ /* 0x000fe20000000a00 */
[C---:B------:R-:W-:Y:S01]  /*c390*/  ISETP.GE.U32.AND P2, PT, R10.reuse, 0x5, PT ;  /* 0x000000050a00780c */ /* 0x040fe20003f46070 */
[----:B------:R-:W-:Y:S01]  /*c3a0*/  BSSY B1, `(.L_x_292) ;  /* 0x000006a000017945 */ /* 0x000fe20003800000 */
[----:B------:R-:W-:Y:S01]  /*c3b0*/  IMAD.MOV.U32 R16, RZ, RZ, -0x1 ;  /* 0xffffffffff107424 */ /* 0x000fe200078e00ff */
[----:B------:R-:W-:Y:S02]  /*c3c0*/  ISETP.GT.U32.AND P0, PT, R17, 0x4, PT ;  /* 0x000000041100780c */ /* 0x000fe40003f04070 */
[----:B------:R-:W-:Y:S02]  /*c3d0*/  PRMT R14, RZ, 0x7610, R14 ;  /* 0x00007610ff0e7816 */ /* 0x000fe4000000000e */
[----:B------:R-:W-:-:S03]  /*c3e0*/  ISETP.LT.U32.AND P0, PT, R10, 0x5, P0 ;  /* 0x000000050a00780c */ /* 0x000fc60000701070 */
[----:B------:R-:W0:Y:S01]  /*c3f0*/  @P1 S2R R7, SR_CgaCtaId ;  /* 0x0000000000071919 */ /* 0x000e220000008800 */
[----:B------:R-:W-:-:S04]  /*c400*/  @P1 MOV R6, 0x400 ;  /* 0x0000040000061802 */ /* 0x000fc80000000f00 */
[----:B0-----:R-:W-:Y:S01]  /*c410*/  @P1 LEA R8, R7, R6, 0x18 ;  /* 0x0000000607081211 */ /* 0x001fe200078ec0ff */
[----:B------:R-:W-:Y:S01]  /*c420*/  IMAD.WIDE.U32 R6, R17, -0x33333333, RZ ;  /* 0xcccccccd11067825 */ /* 0x000fe200078e00ff */
[----:B------:R-:W-:Y:S02]  /*c430*/  SEL R6, RZ, 0x1, !P0 ;  /* 0x00000001ff067807 */ /* 0x000fe40004000000 */
[----:B------:R0:W-:Y:S01]  /*c440*/  @P1 SYNCS.ARRIVE.TRANS64.A1T0 RZ, [R8+URZ+0x68], RZ ;  /* 0x000068ff08ff19a7 */ /* 0x0001e2000810003f */
[----:B------:R-:W-:Y:S02]  /*c450*/  IADD3 R2, P1, R2, UR32, RZ ;  /* 0x0000002002027c10 */ /* 0x000fe4000ff3e0ff */
[----:B------:R-:W-:Y:S01]  /*c460*/  LOP3.LUT R5, R5, R6, RZ, 0x3c, !PT ;  /* 0x0000000605057212 */ /* 0x000fe200078e3cff */
[----:B------:R-:W-:Y:S01]  /*c470*/  IMAD.MOV.U32 R6, RZ, RZ, -0x1 ;  /* 0xffffffffff067424 */ /* 0x000fe200078e00ff */
[----:B------:R-:W-:Y:S02]  /*c480*/  IADD3.X R3, R3, UR7, RZ, P1, !PT ;  /* 0x0000000703037c10 */ /* 0x000fe40008ffe4ff */
[----:B------:R-:W-:-:S02]  /*c490*/  ISETP.GE.U32.AND P0, PT, R2, UR8, PT ;  /* 0x0000000802007c0c */ /* 0x000fc4000bf06070 */
[----:B0-----:R-:W-:Y:S01]  /*c4a0*/  SHF.R.U32.HI R8, RZ, 0x2, R7 ;  /* 0x00000002ff087819 */ /* 0x001fe20000011607 */
[----:B------:R-:W-:Y:S01]  /*c4b0*/  IMAD.MOV.U32 R7, RZ, RZ, -0x1 ;  /* 0xffffffffff077424 */ /* 0x000fe200078e00ff */
[----:B------:R-:W-:Y:S02]  /*c4c0*/  ISETP.GE.U32.AND.EX P0, PT, R3, UR9, PT, P0 ;  /* 0x0000000903007c0c */ /* 0x000fe4000bf06100 */
[--C-:B------:R-:W-:Y:S01]  /*c4d0*/  @P2 LOP3.LUT R5, R5, 0x1, R8.reuse, 0x78, !PT ;  /* 0x0000000105052812 */ /* 0x100fe200078e7808 */
[----:B------:R-:W-:Y:S01]  /*c4e0*/  IMAD R17, R8, -0x5, R17 ;  /* 0xfffffffb08117824 */ /* 0x000fe200078e0211 */
[----:B------:R-:W-:-:S09]  /*c4f0*/  PRMT R8, RZ, 0x7610, R8 ;  /* 0x00007610ff087816 */ /* 0x000fd20000000008 */
[----:B------:R-:W-:Y:S05]  /*c500*/  @P0 BRA `(.L_x_293) ;  /* 0x00000004004c0947 */ /* 0x000fea0003800000 */
[----:B------:R-:W0:Y:S01]  /*c510*/  S2R R18, SR_CTAID.X ;  /* 0x0000000000127919 */ /* 0x000e220000002500 */
[----:B------:R-:W-:Y:S01]  /*c520*/  ULDC.64 UR8, c[0x0][0x728] ;  /* 0x0001ca0000087ab9 */ /* 0x000fe20000000a00 */
[----:B------:R-:W-:Y:S01]  /*c530*/  ULDC UR11, c[0x0][0x730] ;  /* 0x0001cc00000b7ab9 */ /* 0x000fe20000000800 */
[----:B------:R-:W-:Y:S01]  /*c540*/  ISETP.NE.U32.AND P0, PT, RZ, UR8, PT ;  /* 0x00000008ff007c0c */ /* 0x000fe2000bf05070 */
[----:B------:R-:W1:Y:S01]  /*c550*/  S2R R19, SR_CTAID.Y ;  /* 0x0000000000137919 */ /* 0x000e620000002600 */
[----:B------:R-:W-:Y:S01]  /*c560*/  ULDC UR12, c[0x0][0x150] ;  /* 0x00005400000c7ab9 */ /* 0x000fe20000000800 */
[----:B------:R-:W-:Y:S01]  /*c570*/  IMAD.MOV.U32 R6, RZ, RZ, R2 ;  /* 0x000000ffff067224 */ /* 0x000fe200078e0002 */
[----:B------:R-:W-:Y:S01]  /*c580*/  ISETP.NE.AND.EX P0, PT, RZ, UR9, PT, P0 ;  /* 0x00000009ff007c0c */ /* 0x000fe2000bf05300 */
[----:B------:R-:W-:Y:S01]  /*c590*/  IMAD.MOV.U32 R7, RZ, RZ, R3 ;  /* 0x000000ffff077224 */ /* 0x000fe200078e0003 */
[----:B0-----:R-:W-:-:S11]  /*c5a0*/  I2FP.F32.U32 R20, R18 ;  /* 0x0000001200147245 */ /* 0x001fd60000201000 */
[----:B------:R-:W-:Y:S05]  /*c5b0*/  @!P0 BRA `(.L_x_294) ;  /* 0x0000000000288947 */ /* 0x000fea0003800000 */
[----:B------:R-:W-:Y:S02]  /*c5c0*/  ULDC UR10, c[0x0][0x734] ;  /* 0x0001cd00000a7ab9 */ /* 0x000fe40000000800 */
[----:B------:R-:W-:-:S05]  /*c5d0*/  IADD3 R7, P0, R2, UR10, RZ ;  /* 0x0000000a02077c10 */ /* 0x000fca000ff1e0ff */
[----:B------:R-:W-:-:S04]  /*c5e0*/  IMAD.X R21, RZ, RZ, R3, P0 ;  /* 0x000000ffff157224 */ /* 0x000fc800000e0603 */
[----:B------:R-:W-:-:S04]  /*c5f0*/  IMAD.WIDE.U32 R8, R21, UR8, RZ ;  /* 0x0000000815087c25 */ /* 0x000fc8000f8e00ff */
[----:B------:R-:W-:-:S04]  /*c600*/  IMAD.WIDE.U32 R8, P0, R7, UR9, R8 ;  /* 0x0000000907087c25 */ /* 0x000fc8000f800008 */
[----:B------:R-:W-:-:S04]  /*c610*/  IMAD.WIDE.U32 R6, R7, UR8, RZ ;  /* 0x0000000807067c25 */ /* 0x000fc8000f8e00ff */
[----:B------:R-:W-:Y:S01]  /*c620*/  IMAD.MOV.U32 R6, RZ, RZ, R9 ;  /* 0x000000ffff067224 */ /* 0x000fe200078e0009 */
[----:B------:R-:W-:Y:S01]  /*c630*/  IADD3 RZ, P1, R7, R8, RZ ;  /* 0x0000000807ff7210 */ /* 0x000fe20007f3e0ff */
[----:B------:R-:W-:-:S04]  /*c640*/  IMAD.X R7, RZ, RZ, RZ, P0 ;  /* 0x000000ffff077224 */ /* 0x000fc800000e06ff */
[----:B------:R-:W-:-:S08]  /*c650*/  IMAD.WIDE.U32.X R6, R21, UR9, R6, P1 ;  /* 0x0000000915067c25 */ /* 0x000fd000088e0406 */
.L_x_294:
[--C-:B------:R-:W-:Y:S01]  /*c660*/  SHF.R.U64 R16, R6, UR11, R7.reuse ;  /* 0x0000000b06107c19 */ /* 0x100fe20008001207 */
[----:B------:R-:W-:Y:S01]  /*c670*/  FMUL R20, R20, UR12 ;  /* 0x0000000c14147c20 */ /* 0x000fe20008400000 */
[----:B------:R-:W0:Y:S01]  /*c680*/  LDC R21, c[0x0][0x144] ;  /* 0x00005100ff157b82 */ /* 0x000e220000000800 */
[----:B-1----:R-:W-:Y:S01]  /*c690*/  I2FP.F32.U32 R8, R19 ;  /* 0x0000001300087245 */ /* 0x002fe20000201000 */
[----:B------:R-:W-:Y:S01]  /*c6a0*/  ULDC UR10, c[0x0][0x154] ;  /* 0x00005500000a7ab9 */ /* 0x000fe20000000800 */
[----:B------:R-:W-:Y:S01]  /*c6b0*/  SHF.R.U32.HI R6, RZ, UR11, R7 ;  /* 0x0000000bff067c19 */ /* 0x000fe20008011607 */
[----:B------:R-:W-:Y:S01]  /*c6c0*/  ULDC.64 UR8, c[0x0][0x720] ;  /* 0x0001c80000087ab9 */ /* 0x000fe20000000a00 */
[----:B------:R-:W-:Y:S01]  /*c6d0*/  IADD3 R7, P0, RZ, -R16, RZ ;  /* 0x80000010ff077210 */ /* 0x000fe20007f1e0ff */
[----:B------:R-:W1:Y:S01]  /*c6e0*/  F2I.U32.TRUNC.NTZ R20, R20 ;  /* 0x0000001400147305 */ /* 0x000e62000020f000 */
[----:B------:R-:W-:Y:S01]  /*c6f0*/  FMUL R8, R8, UR10 ;  /* 0x0000000a08087c20 */ /* 0x000fe20008400000 */
[----:B------:R-:W2:Y:S01]  /*c700*/  LDC R22, c[0x0][0x148] ;  /* 0x00005200ff167b82 */ /* 0x000ea20000000800 */
[----:B------:R-:W-:Y:S01]  /*c710*/  ULDC.64 UR10, c[0x0][0x740] ;  /* 0x0001d000000a7ab9 */ /* 0x000fe20000000a00 */
[----:B------:R-:W-:Y:S01]  /*c720*/  IMAD.X R6, RZ, RZ, ~R6, P0 ;  /* 0x000000ffff067224 */ /* 0x000fe200000e0e06 */
[----:B------:R-:W-:-:S03]  /*c730*/  ISETP.NE.U32.AND P0, PT, RZ, UR10, PT ;  /* 0x0000000aff007c0c */ /* 0x000fc6000bf05070 */
[----:B------:R-:W-:Y:S01]  /*c740*/  IMAD R6, R6, UR8, RZ ;  /* 0x0000000806067c24 */ /* 0x000fe2000f8e02ff */
[----:B------:R-:W3:Y:S01]  /*c750*/  F2I.U32.TRUNC.NTZ R8, R8 ;  /* 0x0000000800087305 */ /* 0x000ee2000020f000 */
[----:B------:R-:W-:Y:S02]  /*c760*/  ISETP.NE.AND.EX P0, PT, RZ, UR11, PT, P0 ;  /* 0x0000000bff007c0c */ /* 0x000fe4000bf05300 */
[C---:B------:R-:W-:Y:S02]  /*c770*/  IMAD R9, R7.reuse, UR9, R6 ;  /* 0x0000000907097c24 */ /* 0x040fe4000f8e0206 */
[----:B------:R-:W-:Y:S01]  /*c780*/  IMAD.WIDE.U32 R6, R7, UR8, R2 ;  /* 0x0000000807067c25 */ /* 0x000fe2000f8e0002 */
[----:B------:R-:W-:-:S03]  /*c790*/  ULDC UR8, c[0x0][0x718] ;  /* 0x0001c60000087ab9 */ /* 0x000fc60000000800 */
[----:B-1----:R-:W-:Y:S02]  /*c7a0*/  IMAD.MOV R20, RZ, RZ, -R20 ;  /* 0x000000ffff147224 */ /* 0x002fe400078e0a14 */
[----:B------:R-:W-:Y:S02]  /*c7b0*/  IMAD.IADD R7, R7, 0x1, R9 ;  /* 0x0000000107077824 */ /* 0x000fe400078e0209 */
[----:B0-----:R-:W-:-:S03]  /*c7c0*/  IMAD R18, R21, R20, R18 ;  /* 0x0000001415127224 */ /* 0x001fc600078e0212 */
[--C-:B------:R-:W-:Y:S01]  /*c7d0*/  SHF.R.U64 R20, R6, UR8, R7.reuse ;  /* 0x0000000806147c19 */ /* 0x100fe20008001207 */
[----:B---3--:R-:W-:Y:S01]  /*c7e0*/  IMAD.MOV R6, RZ, RZ, -R8 ;  /* 0x000000ffff067224 */ /* 0x008fe200078e0a08 */
[----:B------:R-:W-:Y:S01]  /*c7f0*/  SHF.R.U32.HI R7, RZ, UR8, R7 ;  /* 0x00000008ff077c19 */ /* 0x000fe20008011607 */
[----:B------:R-:W-:Y:S02]  /*c800*/  ULDC UR8, c[0x0][0x708] ;  /* 0x0001c20000087ab9 */ /* 0x000fe40000000800 */
[----:B--2---:R-:W-:Y:S01]  /*c810*/  @P3 IMAD R18, R22, R6, R19 ;  /* 0x0000000616123224 */ /* 0x004fe200078e0213 */
[--C-:B------:R-:W-:Y:S02]  /*c820*/  SHF.R.U64 R22, R20, UR8, R7.reuse ;  /* 0x0000000814167c19 */ /* 0x100fe40008001207 */
[----:B------:R-:W-:Y:S01]  /*c830*/  SHF.R.U32.HI R7, RZ, UR8, R7 ;  /* 0x00000008ff077c19 */ /* 0x000fe20008011607 */
[----:B------:R-:W-:-:S03]  /*c840*/  ULDC UR8, c[0x0][0x758] ;  /* 0x0001d60000087ab9 */ /* 0x000fc60000000800 */
[--C-:B------:R-:W-:Y:S02]  /*c850*/  SHF.R.U64 R19, R22, UR8, R7.reuse ;  /* 0x0000000816137c19 */ /* 0x100fe40008001207 */
[----:B------:R-:W-:-:S03]  /*c860*/  SHF.R.U32.HI R21, RZ, UR8, R7 ;  /* 0x00000008ff157c19 */ /* 0x000fc60008011607 */
[----:B------:R-:W-:Y:S02]  /*c870*/  IMAD.MOV.U32 R8, RZ, RZ, R19 ;  /* 0x000000ffff087224 */ /* 0x000fe400078e0013 */
[----:B------:R-:W-:Y:S01]  /*c880*/  IMAD.MOV.U32 R7, RZ, RZ, R21 ;  /* 0x000000ffff077224 */ /* 0x000fe200078e0015 */
[----:B------:R-:W-:Y:S06]  /*c890*/  @!P0 BRA `(.L_x_295) ;  /* 0x00000000002c8947 */ /* 0x000fec0003800000 */
        /* <DEDUP_REMOVED lines=9> */
[----:B------:R-:W-:-:S04]  /*c930*/  IMAD.WIDE.U32.X R6, R21, UR11, R6, P1 ;  /* 0x0000000b15067c25 */ /* 0x000fc800088e0406 */
[----:B------:R-:W-:-:S07]  /*c940*/  IMAD.MOV.U32 R8, RZ, RZ, R6 ;  /* 0x000000ffff087224 */ /* 0x000fce00078e0006 */
.L_x_295:
[----:B------:R-:W-:Y:S01]  /*c950*/  ULDC UR8, c[0x0][0x748] ;  /* 0x0001d20000087ab9 */ /* 0x000fe20000000800 */
[----:B------:R-:W-:Y:S01]  /*c960*/  LOP3.LUT R6, R22, UR6, RZ, 0xc0, !PT ;  /* 0x0000000616067c12 */ /* 0x000fe2000f8ec0ff */
[----:B------:R-:W-:Y:S01]  /*c970*/  ULDC UR9, c[0x0][0x710] ;  /* 0x0001c40000097ab9 */ /* 0x000fe20000000800 */
[----:B------:R-:W-:Y:S01]  /*c980*/  SHF.R.U64 R7, R8, UR8, R7 ;  /* 0x0000000808077c19 */ /* 0x000fe20008001207 */
[----:B------:R-:W-:Y:S01]  /*c990*/  ULDC UR8, c[0x0][0x738] ;  /* 0x0001ce0000087ab9 */ /* 0x000fe20000000800 */
[----:B------:R-:W-:-:S03]  /*c9a0*/  LOP3.LUT R20, R20, UR4, RZ, 0xc0, !PT ;  /* 0x0000000414147c12 */ /* 0x000fc6000f8ec0ff */
[----:B------:R-:W-:Y:S02]  /*c9b0*/  IMAD.MOV R8, RZ, RZ, -R7 ;  /* 0x000000ffff087224 */ /* 0x000fe400078e0a07 */
[----:B------:R-:W-:Y:S02]  /*c9c0*/  IMAD R7, R7, UR5, R6 ;  /* 0x0000000507077c24 */ /* 0x000fe4000f8e0206 */
[----:B------:R-:W-:Y:S01]  /*c9d0*/  IMAD R19, R8, UR8, R19 ;  /* 0x0000000808137c24 */ /* 0x000fe2000f8e0213 */
[----:B------:R-:W-:Y:S01]  /*c9e0*/  ULDC UR8, c[0x0][0x700] ;  /* 0x0001c00000087ab9 */ /* 0x000fe20000000800 */
[----:B------:R-:W-:Y:S02]  /*c9f0*/  IMAD R18, R7, UR9, R18 ;  /* 0x0000000907127c24 */ /* 0x000fe4000f8e0212 */
[----:B------:R-:W-:Y:S02]  /*ca00*/  IMAD R19, R19, UR8, R20 ;  /* 0x0000000813137c24 */ /* 0x000fe4000f8e0214 */
[----:B------:R-:W-:-:S03]  /*ca10*/  IMAD.MOV.U32 R8, RZ, RZ, 0x1 ;  /* 0x00000001ff087424 */ /* 0x000fc600078e00ff */
[----:B------:R-:W-:Y:S02]  /*ca20*/  SEL R6, R19, R18, !P3 ;  /* 0x0000001213067207 */ /* 0x000fe40005800000 */
[----:B------:R-:W-:-:S07]  /*ca30*/  SEL R7, R18, R19, !P3 ;  /* 0x0000001312077207 */ /* 0x000fce0005800000 */
.L_x_293:
[----:B------:R-:W-:Y:S05]  /*ca40*/  BSYNC B1 ;  /* 0x0000000000017941 */ /* 0x000fea0003800000 */
.L_x_292:
[----:B------:R-:W-:-:S13]  /*ca50*/  LOP3.LUT P0, RZ, R8, 0xff, RZ, 0xc0, !PT ;  /* 0x000000ff08ff7812 */ /* 0x000fda000780c0ff */
[----:B------:R-:W-:Y:S05]  /*ca60*/  @P0 BRA `(.L_x_296) ;  /* 0xfffffff400100947 */ /* 0x000fea000383ffff */
[----:B------:R-:W-:Y:S05]  /*ca70*/  BSYNC B0 ;  /* 0x0000000000007941 */ /* 0x000fea0003800000 */
.L_x_285:
[----:B------:R-:W-:-:S03]  /*ca80*/  UMOV UR8, 0xffffffff ;  /* 0xffffffff00087882 */ /* 0x000fc60000000000 */
[----:B------:R-:W-:Y:S05]  /*ca90*/  BRA.DIV UR8, `(.L_x_297) ;  /* 0x0000000608287947 */ /* 0x000fea000b800000 */
[----:B------:R-:W-:-:S13]  /*caa0*/  ELECT P0, URZ, PT ;  /* 0x00000000003f782f */ /* 0x000fda0003800000 */
.L_x_312:
[----:B------:R-:W-:Y:S04]  /*cab0*/  BSSY B0, `(.L_x_298) ;  /* 0x0000034000007945 */ /* 0x000fe80003800000 */
[----:B------:R-:W-:Y:S05]  /*cac0*/  @!P0 BRA `(.L_x_299) ;  /* 0x0000000000c88947 */ /* 0x000fea0003800000 */
[----:B------:R-:W-:-:S04]  /*cad0*/  LOP3.LUT R4, R4, 0x2, RZ, 0xfc, !PT ;  /* 0x0000000204047812 */ /* 0x000fc800078efcff */
[----:B------:R-:W-:-:S13]  /*cae0*/  ISETP.NE.AND P0, PT, R4, 0x3, PT ;  /* 0x000000030400780c */ /* 0x000fda0003f05270 */
[----:B------:R-:W-:Y:S05]  /*caf0*/  @!P0 BRA `(.L_x_300) ;  /* 0x0000000000048947 */ /* 0x000fea0003800000 */
[----:B------:R-:W-:Y:S01]  /*cb00*/  BPT.TRAP 0x1 ;  /* 0x000000040000795c */ /* 0x000fe20000300000 */
.L_x_300:
[----:B------:R-:W0:Y:S01]  /*cb10*/  S2R R3, SR_CgaCtaId ;  /* 0x0000000000037919 */ /* 0x000e220000008800 */
[----:B------:R-:W-:-:S04]  /*cb20*/  MOV R0, 0x400 ;  /* 0x0000040000007802 */ /* 0x000fc80000000f00 */
[----:B0-----:R-:W-:Y:S02]  /*cb30*/  LEA R0, R3, R0, 0x18 ;  /* 0x0000000003007211 */ /* 0x001fe400078ec0ff */
[----:B------:R-:W-:-:S03]  /*cb40*/  SHF.L.U32 R3, R5, 0x1f, RZ ;  /* 0x0000001f05037819 */ /* 0x000fc600000006ff */
[----:B------:R-:W-:-:S04]  /*cb50*/  VIADD R0, R0, 0x28 ;  /* 0x0000002800007836 */ /* 0x000fc80000000000 */
[C---:B------:R-:W-:Y:S02]  /*cb60*/  IMAD R6, R17.reuse, 0x8, R0 ;  /* 0x0000000811067824 */ /* 0x040fe400078e0200 */
[----:B------:R-:W-:Y:S02]  /*cb70*/  VIADD R17, R17, 0x1 ;  /* 0x0000000111117836 */ /* 0x000fe40000000000 */
[----:B------:R-:W0:Y:S03]  /*cb80*/  SYNCS.PHASECHK.TRANS64.TRYWAIT P0, [R6+URZ], R3 ;  /* 0x00000003060075a7 */ /* 0x000e26000800017f */
[----:B------:R-:W-:-:S04]  /*cb90*/  ISETP.NE.AND P1, PT, R17, 0x5, PT ;  /* 0x000000051100780c */ /* 0x000fc80003f25270 */
[----:B------:R-:W-:Y:S02]  /*cba0*/  SEL R2, RZ, 0x1, P1 ;  /* 0x00000001ff027807 */ /* 0x000fe40000800000 */
[----:B------:R-:W-:Y:S02]  /*cbb0*/  SEL R17, R17, RZ, P1 ;  /* 0x000000ff11117207 */ /* 0x000fe40000800000 */
[----:B------:R-:W-:-:S03]  /*cbc0*/  LOP3.LUT R8, R5, R2, RZ, 0x3c, !PT ;  /* 0x0000000205087212 */ /* 0x000fc600078e3cff */
[----:B------:R-:W-:Y:S01]  /*cbd0*/  IMAD R7, R17, 0x8, R0 ;  /* 0x0000000811077824 */ /* 0x000fe200078e0200 */
[----:B------:R-:W-:Y:S01]  /*cbe0*/  SHF.L.U32 R4, R8, 0x1f, RZ ;  /* 0x0000001f08047819 */ /* 0x000fe200000006ff */
[----:B0-----:R-:W-:Y:S06]  /*cbf0*/  @!P0 BRA `(.L_x_301) ;  /* 0x0000000000f08947 */ /* 0x001fec0003800000 */
.L_x_313:
[----:B------:R-:W1:Y:S01]  /*cc00*/  SYNCS.PHASECHK.TRANS64.TRYWAIT P0, [R7+URZ], R4 ;  /* 0x00000004070075a7 */ /* 0x000e62000800017f */
[----:B------:R-:W-:-:S05]  /*cc10*/  VIADD R2, R17, 0x1 ;  /* 0x0000000111027836 */ /* 0x000fca0000000000 */
[----:B------:R-:W-:-:S04]  /*cc20*/  ISETP.NE.AND P1, PT, R2, 0x5, PT ;  /* 0x000000050200780c */ /* 0x000fc80003f25270 */
[----:B0-----:R-:W-:Y:S02]  /*cc30*/  SEL R3, RZ, 0x1, P1 ;  /* 0x00000001ff037807 */ /* 0x001fe40000800000 */
[----:B------:R-:W-:Y:S02]  /*cc40*/  SEL R9, R2, RZ, P1 ;  /* 0x000000ff02097207 */ /* 0x000fe40000800000 */
[----:B------:R-:W-:-:S03]  /*cc50*/  LOP3.LUT R8, R8, R3, RZ, 0x3c, !PT ;  /* 0x0000000308087212 */ /* 0x000fc600078e3cff */
[----:B------:R-:W-:Y:S01]  /*cc60*/  IMAD R10, R9, 0x8, R0 ;  /* 0x00000008090a7824 */ /* 0x000fe200078e0200 */
[----:B------:R-:W-:Y:S01]  /*cc70*/  SHF.L.U32 R5, R8, 0x1f, RZ ;  /* 0x0000001f08057819 */ /* 0x000fe200000006ff */
[----:B-1----:R-:W-:Y:S06]  /*cc80*/  @!P0 BRA `(.L_x_302) ;  /* 0x0000000000e08947 */ /* 0x002fec0003800000 */
.L_x_314:
[----:B------:R-:W1:Y:S01]  /*cc90*/  SYNCS.PHASECHK.TRANS64.TRYWAIT P0, [R10+URZ], R5 ;  /* 0x000000050a0075a7 */ /* 0x000e62000800017f */
[----:B------:R-:W-:-:S05]  /*cca0*/  VIADD R2, R9, 0x1 ;  /* 0x0000000109027836 */ /* 0x000fca0000000000 */
[----:B------:R-:W-:-:S04]  /*ccb0*/  ISETP.NE.AND P1, PT, R2, 0x5, PT ;  /* 0x000000050200780c */ /* 0x000fc80003f25270 */
[----:B------:R-:W-:Y:S02]  /*ccc0*/  SEL R3, RZ, 0x1, P1 ;  /* 0x00000001ff037807 */ /* 0x000fe40000800000 */
[----:B0-----:R-:W-:Y:S02]  /*ccd0*/  SEL R7, R2, RZ, P1 ;  /* 0x000000ff02077207 */ /* 0x001fe40000800000 */
[----:B------:R-:W-:-:S03]  /*cce0*/  LOP3.LUT R9, R8, R3, RZ, 0x3c, !PT ;  /* 0x0000000308097212 */ /* 0x000fc600078e3cff */
[----:B------:R-:W-:Y:S01]  /*ccf0*/  IMAD R11, R7, 0x8, R0 ;  /* 0x00000008070b7824 */ /* 0x000fe200078e0200 */
[----:B------:R-:W-:Y:S01]  /*cd00*/  SHF.L.U32 R6, R9, 0x1f, RZ ;  /* 0x0000001f09067819 */ /* 0x000fe200000006ff */
[----:B-1----:R-:W-:Y:S06]  /*cd10*/  @!P0 BRA `(.L_x_303) ;  /* 0x0000000000d08947 */ /* 0x002fec0003800000 */
.L_x_315:
[----:B------:R-:W1:Y:S01]  /*cd20*/  SYNCS.PHASECHK.TRANS64.TRYWAIT P0, [R11+URZ], R6 ;  /* 0x000000060b0075a7 */ /* 0x000e62000800017f */
[----:B------:R-:W-:-:S05]  /*cd30*/  VIADD R2, R7, 0x1 ;  /* 0x0000000107027836 */ /* 0x000fca0000000000 */
[----:B------:R-:W-:-:S04]  /*cd40*/  ISETP.NE.AND P1, PT, R2, 0x5, PT ;  /* 0x000000050200780c */ /* 0x000fc80003f25270 */
[----:B------:R-:W-:Y:S02]  /*cd50*/  SEL R4, RZ, 0x1, P1 ;  /* 0x00000001ff047807 */ /* 0x000fe40000800000 */
[----:B------:R-:W-:Y:S02]  /*cd60*/  SEL R3, R2, RZ, P1 ;  /* 0x000000ff02037207 */ /* 0x000fe40000800000 */
[----:B------:R-:W-:Y:S01]  /*cd70*/  LOP3.LUT R4, R9, R4, RZ, 0x3c, !PT ;  /* 0x0000000409047212 */ /* 0x000fe200078e3cff */
[----:B-1----:R-:W-:Y:S06]  /*cd80*/  @!P0 BRA `(.L_x_304) ;  /* 0x0000000000c88947 */ /* 0x002fec0003800000 */
.L_x_316:
[----:B------:R-:W-:Y:S01]  /*cd90*/  IMAD R3, R3, 0x8, R0 ;  /* 0x0000000803037824 */ /* 0x000fe200078e0200 */
[----:B------:R-:W-:-:S07]  /*cda0*/  SHF.L.U32 R0, R4, 0x1f, RZ ;  /* 0x0000001f04007819 */ /* 0x000fce00000006ff */
.L_x_305:
[----:B--2---:R2:W3:Y:S02]  /*cdb0*/  SYNCS.PHASECHK.TRANS64.TRYWAIT P0, [R3+URZ], R0 ;  /* 0x00000000030075a7 */ /* 0x0044e4000800017f */
[----:B---3--:R-:W-:Y:S05]  /*cdc0*/  @!P0 NANOSLEEP.SYNCS 0x989680 ;  /* 0x009896800000895d */ /* 0x008fea0003900000 */
[----:B------:R-:W3:Y:S02]  /*cdd0*/  @!P0 SYNCS.PHASECHK.TRANS64 P0, [R3+URZ], R0 ;  /* 0x00000000030085a7 */ /* 0x000ee4000800007f */
[----:B---3--:R-:W-:Y:S05]  /*cde0*/  @!P0 BRA `(.L_x_305) ;  /* 0xfffffffc00f08947 */ /* 0x008fea000383ffff */
.L_x_299:
[----:B------:R-:W-:Y:S05]  /*cdf0*/  BSYNC B0 ;  /* 0x0000000000007941 */ /* 0x000fea0003800000 */
.L_x_298:
[----:B------:R-:W-:Y:S05]  /*ce00*/  EXIT ;  /* 0x000000000000794d */ /* 0x000fea0003800000 */
.L_x_21:
[----:B-1----:R-:W-:-:S04]  /*ce10*/  IMAD.U32 R19, RZ, RZ, UR8 ;  /* 0x00000008ff137e24 */ /* 0x002fc8000f8e00ff */
[----:B------:R1:W4:Y:S03]  /*ce20*/  SYNCS.PHASECHK.TRANS64.TRYWAIT P0, [R19+URZ], R18 ;  /* 0x00000012130075a7 */ /* 0x000326000800017f */
[----:B----4-:R-:W-:Y:S05]  /*ce30*/  @!P0 NANOSLEEP.SYNCS 0x989680 ;  /* 0x009896800000895d */ /* 0x010fea0003900000 */
[----:B------:R-:W4:Y:S02]  /*ce40*/  @!P0 SYNCS.PHASECHK.TRANS64 P0, [R19+URZ], R18 ;  /* 0x00000012130085a7 */ /* 0x000f24000800007f */
[----:B----4-:R-:W-:Y:S05]  /*ce50*/  @!P0 BRA `(.L_x_21) ;  /* 0xfffffffc00ec8947 */ /* 0x010fea000383ffff */
[----:B------:R-:W-:Y:S05]  /*ce60*/  BRA `(.L_x_20) ;  /* 0xffffff4800947947 */ /* 0x000fea000383ffff */
.L_x_286:
[----:B------:R-:W-:Y:S01]  /*ce70*/  BSSY B1, `(.L_x_306) ;  /* 0x0000006000017945 */ /* 0x000fe20003800000 */
[----:B------:R-:W-:-:S07]  /*ce80*/  IMAD.MOV.U32 R8, RZ, RZ, -0x1 ;  /* 0xffffffffff087424 */ /* 0x000fce00078e00ff */
[----:B------:R-:W-:Y:S05]  /*ce90*/  WARPSYNC.COLLECTIVE R8, `(.L_x_307) ;  /* 0x00000000080c7348 */ /* 0x000fea0003c00000 */
[----:B------:R-:W-:Y:S02]  /*cea0*/  ELECT P0, UR62, PT ;  /* 0x00000000003e782f */ /* 0x000fe40003800000 */
[----:B------:R-:W-:Y:S01]  /*ceb0*/  MOV R8, UR62 ;  /* 0x0000003e00087c02 */ /* 0x000fe20008000f00 */
[----:B------:R-:W-:Y:S10]  /*cec0*/  ENDCOLLECTIVE ;  /* 0x000000000000791b */ /* 0x000ff40003800000 */
.L_x_307:
[----:B------:R-:W-:Y:S05]  /*ced0*/  BSYNC B1 ;  /* 0x0000000000017941 */ /* 0x000fea0003800000 */
.L_x_306:
[----:B------:R-:W-:Y:S05]  /*cee0*/  BRA `(.L_x_308) ;  /* 0xffffffec00fc7947 */ /* 0x000fea000383ffff */
.L_x_289:
[----:B0-----:R0:W1:Y:S02]  /*cef0*/  SYNCS.PHASECHK.TRANS64.TRYWAIT P0, [R21+URZ+0x28], R8 ;  /* 0x00002808150075a7 */ /* 0x001064000800017f */
[----:B-1----:R-:W-:Y:S05]  /*cf00*/  @!P0 NANOSLEEP.SYNCS 0x989680 ;  /* 0x009896800000895d */ /* 0x002fea0003900000 */
[----:B------:R-:W1:Y:S02]  /*cf10*/  @!P0 SYNCS.PHASECHK.TRANS64 P0, [R21+URZ+0x28], R8 ;  /* 0x00002808150085a7 */ /* 0x000e64000800007f */
[----:B-1----:R-:W-:Y:S05]  /*cf20*/  @!P0 BRA `(.L_x_289) ;  /* 0xfffffffc00f08947 */ /* 0x002fea000383ffff */
[----:B------:R-:W-:Y:S05]  /*cf30*/  BRA `(.L_x_309) ;  /* 0xfffffff0003c7947 */ /* 0x000fea000383ffff */
.L_x_297:
[----:B------:R-:W-:Y:S01]  /*cf40*/  BSSY B0, `(.L_x_310) ;  /* 0x0000006000007945 */ /* 0x000fe20003800000 */
[----:B------:R-:W-:-:S07]  /*cf50*/  IMAD.MOV.U32 R8, RZ, RZ, -0x1 ;  /* 0xffffffffff087424 */ /* 0x000fce00078e00ff */
[----:B------:R-:W-:Y:S05]  /*cf60*/  WARPSYNC.COLLECTIVE R8, `(.L_x_311) ;  /* 0x00000000080c7348 */ /* 0x000fea0003c00000 */
[----:B------:R-:W-:Y:S02]  /*cf70*/  ELECT P0, UR62, PT ;  /* 0x00000000003e782f */ /* 0x000fe40003800000 */
[----:B------:R-:W-:Y:S01]  /*cf80*/  MOV R8, UR62 ;  /* 0x0000003e00087c02 */ /* 0x000fe20008000f00 */
[----:B------:R-:W-:Y:S10]  /*cf90*/  ENDCOLLECTIVE ;  /* 0x000000000000791b */ /* 0x000ff40003800000 */
.L_x_311:
[----:B------:R-:W-:Y:S05]  /*cfa0*/  BSYNC B0 ;  /* 0x0000000000007941 */ /* 0x000fea0003800000 */
.L_x_310:
[----:B------:R-:W-:Y:S05]  /*cfb0*/  BRA `(.L_x_312) ;  /* 0xfffffff800bc7947 */ /* 0x000fea000383ffff */
.L_x_301:
[----:B0-----:R0:W1:Y:S02]  /*cfc0*/  SYNCS.PHASECHK.TRANS64.TRYWAIT P0, [R6+URZ], R3 ;  /* 0x00000003060075a7 */ /* 0x001064000800017f */
[----:B-1----:R-:W-:Y:S05]  /*cfd0*/  @!P0 NANOSLEEP.SYNCS 0x989680 ;  /* 0x009896800000895d */ /* 0x002fea0003900000 */
[----:B------:R-:W1:Y:S02]  /*cfe0*/  @!P0 SYNCS.PHASECHK.TRANS64 P0, [R6+URZ], R3 ;  /* 0x00000003060085a7 */ /* 0x000e64000800007f */
[----:B-1----:R-:W-:Y:S05]  /*cff0*/  @!P0 BRA `(.L_x_301) ;  /* 0xfffffffc00f08947 */ /* 0x002fea000383ffff */
[----:B------:R-:W-:Y:S05]  /*d000*/  BRA `(.L_x_313) ;  /* 0xfffffff800fc7947 */ /* 0x000fea000383ffff */
.L_x_302:
[----:B0-----:R0:W1:Y:S02]  /*d010*/  SYNCS.PHASECHK.TRANS64.TRYWAIT P0, [R7+URZ], R4 ;  /* 0x00000004070075a7 */ /* 0x001064000800017f */
[----:B-1----:R-:W-:Y:S05]  /*d020*/  @!P0 NANOSLEEP.SYNCS 0x989680 ;  /* 0x009896800000895d */ /* 0x002fea0003900000 */
[----:B------:R-:W1:Y:S02]  /*d030*/  @!P0 SYNCS.PHASECHK.TRANS64 P0, [R7+URZ], R4 ;  /* 0x00000004070085a7 */ /* 0x000e64000800007f */
[----:B-1----:R-:W-:Y:S05]  /*d040*/  @!P0 BRA `(.L_x_302) ;  /* 0xfffffffc00f08947 */ /* 0x002fea000383ffff */
[----:B------:R-:W-:Y:S05]  /*d050*/  BRA `(.L_x_314) ;  /* 0xfffffffc000c7947 */ /* 0x000fea000383ffff */
.L_x_303:
[----:B0-----:R0:W1:Y:S02]  /*d060*/  SYNCS.PHASECHK.TRANS64.TRYWAIT P0, [R10+URZ], R5 ;  /* 0x000000050a0075a7 */ /* 0x001064000800017f */
[----:B-1----:R-:W-:Y:S05]  /*d070*/  @!P0 NANOSLEEP.SYNCS 0x989680 ;  /* 0x009896800000895d */ /* 0x002fea0003900000 */
[----:B------:R-:W1:Y:S02]  /*d080*/  @!P0 SYNCS.PHASECHK.TRANS64 P0, [R10+URZ], R5 ;  /* 0x000000050a0085a7 */ /* 0x000e64000800007f */
[----:B-1----:R-:W-:Y:S05]  /*d090*/  @!P0 BRA `(.L_x_303) ;  /* 0xfffffffc00f08947 */ /* 0x002fea000383ffff */
[----:B------:R-:W-:Y:S05]  /*d0a0*/  BRA `(.L_x_315) ;  /* 0xfffffffc001c7947 */ /* 0x000fea000383ffff */
.L_x_304:
[----:B-1----:R1:W2:Y:S02]  /*d0b0*/  SYNCS.PHASECHK.TRANS64.TRYWAIT P0, [R11+URZ], R6 ;  /* 0x000000060b0075a7 */ /* 0x0022a4000800017f */
[----:B--2---:R-:W-:Y:S05]  /*d0c0*/  @!P0 NANOSLEEP.SYNCS 0x989680 ;  /* 0x009896800000895d */ /* 0x004fea0003900000 */
[----:B------:R-:W2:Y:S02]  /*d0d0*/  @!P0 SYNCS.PHASECHK.TRANS64 P0, [R11+URZ], R6 ;  /* 0x000000060b0085a7 */ /* 0x000ea4000800007f */
[----:B--2---:R-:W-:Y:S05]  /*d0e0*/  @!P0 BRA `(.L_x_304) ;  /* 0xfffffffc00f08947 */ /* 0x004fea000383ffff */
[----:B------:R-:W-:Y:S05]  /*d0f0*/  BRA `(.L_x_316) ;  /* 0xfffffffc00247947 */ /* 0x000fea000383ffff */
.L_x_317:
[----:B------:R-:W-:-:S00]  /*d100*/  BRA `(.L_x_317) ;  /* 0xfffffffc00fc7947 */ /* 0x000fc0000383ffff */
[----:B------:R-:W-:-:S00]  /*d110*/  NOP ;  /* 0x0000000000007918 */ /* 0x000fc00000000000 */
        /* <DEDUP_REMOVED lines=14> */
.L_x_318:


//--------------------- .nv.shared._ZN7cutlass13device_kernelINS_4gemm6kernel13GemmUniversalIN4cute5tupleIJiiiiEEENS1_10collective13CollectiveMmaINS1_40MainloopSm90TmaGmmaWarpSpecializedSparseILi5ENS5_IJNS4_1CILi2EEENSA_ILi1EEESC_EEENS1_35KernelTmaWarpSpecializedCooperativeEEENS5_IJNSA_ILi128EEENSA_ILi256EEESG_EEEaNS5_IJNS4_6LayoutINS5_IJiNS5_IJSB_iEEEiEEENS5_IJlNS5_IJSC_SB_EEElEEEEENSJ_INS5_IJNS5_IJNSA_ILi64EEEiEEENS5_IJSG_iEEEiEEENS5_IJNS5_IJSG_NSA_ILi8192EEEEEENS5_IJSC_lEEElEEEEEEEEaNS5_IJlSC_lEEENS4_8TiledMMAINS4_8MMA_AtomIJNS4_4SM904GMMA6SPARSE28GMMA_64x256x64_S32S8S8_SS_TNILNS13_9SparseSelE0EEEEEENSJ_ISD_NS5_IJSC_NSA_ILi0EEES19_EEEEENS5_IJNS4_10UnderscoreES1C_S1C_EEEEENS4_13SM90_TMA_LOADENS4_14ComposedLayoutINS4_7SwizzleILi2ELi4ELi3EEENS4_25smem_sparse_ptr_flag_bitsILi2ELi8EEENSJ_INS5_IJNS5_IJSC_NSA_ILi8EEEEEENS5_IJSB_SP_EEEEEENS5_IJNS5_IJS19_SG_EEESM_EEEEEEEvNS4_8identityENS4_23SM90_TMA_LOAD_MULTICASTENS1G_INS1H_ILi3ELi4ELi3EEENS4_18smem_ptr_flag_bitsILi8EEENSJ_INS5_IJS1L_SG_EEENS5_IJSG_SC_EEEEEEEvS1T_EENS_8epilogue10collective6detail29Sm90TmaWarpSpecializedAdapterINS24_15DefaultEpilogueIiNS5_IJSC_llEEES28_NS23_6thread17LinearCombinationIiLi1EiiLNS29_9ScaleType4KindE0ELNS_15FloatRoundStyleE2EiEENS1_15EpilogueDefaultEEEEEvvEEEEvNT_6ParamsE --------------------------
	.section	.nv.shared._ZN7cutlass13device_kernelINS_4gemm6kernel13GemmUniversalIN4cute5tupleIJiiiiEEENS1_10collective13CollectiveMmaINS1_40MainloopSm90TmaGmmaWarpSpecializedSparseILi5ENS5_IJNS4_1CILi2EEENSA_ILi1EEESC_EEENS1_35KernelTmaWarpSpecializedCooperativeEEENS5_IJNSA_ILi128EEENSA_ILi256EEESG_EEEaNS5_IJNS4_6LayoutINS5_IJiNS5_IJSB_iEEEiEEENS5_IJlNS5_IJSC_SB_EEElEEEEENSJ_INS5_IJNS5_IJNSA_ILi64EEEiEEENS5_IJSG_iEEEiEEENS5_IJNS5_IJSG_NSA_ILi8192EEEEEENS5_IJSC_lEEElEEEEEEEEaNS5_IJlSC_lEEENS4_8TiledMMAINS4_8MMA_AtomIJNS4_4SM904GMMA6SPARSE28GMMA_64x256x64_S32S8S8_SS_TNILNS13_9SparseSelE0EEEEEENSJ_ISD_NS5_IJSC_NSA_ILi0EEES19_EEEEENS5_IJNS4_10UnderscoreES1C_S1C_EEEEENS4_13SM90_TMA_LOADENS4_14ComposedLayoutINS4_7SwizzleILi2ELi4ELi3EEENS4_25smem_sparse_ptr_flag_bitsILi2ELi8EEENSJ_INS5_IJNS5_IJSC_NSA_ILi8EEEEEENS5_IJSB_SP_EEEEEENS5_IJNS5_IJS19_SG_EEESM_EEEEEEEvNS4_8identityENS4_23SM90_TMA_LOAD_MULTICASTENS1G_INS1H_ILi3ELi4ELi3EEENS4_18smem_ptr_flag_bitsILi8EEENSJ_INS5_IJS1L_SG_EEENS5_IJSG_SC_EEEEEEEvS1T_EENS_8epilogue10collective6detail29Sm90TmaWarpSpecializedAdapterINS24_15DefaultEpilogueIiNS5_IJSC_llEEES28_NS23_6thread17LinearCombinationIiLi1EiiLNS29_9ScaleType4KindE0ELNS_15FloatRoundStyleE2EiEENS1_15EpilogueDefaultEEEEEvvEEEEvNT_6ParamsE,"aw",@nobits
	.sectionflags	@""
	.align	16
	.zero		1024


//--------------------- .nv.shared.reserved.0     --------------------------
	.section	.nv.shared.reserved.0,"aw",@nobits
	.weak		__nv_reservedSMEM_offset_0_alias
	.size		__nv_reservedSMEM_offset_0_alias, 0, 0
	.other		__nv_reservedSMEM_offset_0_alias,@"STO_CUDA_RESERVED_SHARED STV_DEFAULT"
__nv_reservedSMEM_offset_0_alias:
	.zero		0


//--------------------- .nv.global                --------------------------
	.section	.nv.global,"aw",@nobits
.nv.global:
	.type		_ZN39_INTERNAL_eea1f4ab_4_k_cu_f4bfaf0b_32584cute1_E,@object
	.size		_ZN39_INTERNAL_eea1f4ab_4_k_cu_f4bfaf0b_32584cute1_E,(_ZN39_INTERNAL_eea1f4ab_4_k_cu_f4bfaf0b_32584cuda3std3__45__cpo6cbeginE - _ZN39_INTERNAL_eea1f4ab_4_k_cu_f4bfaf0b_32584cute1_E)
_ZN39_INTERNAL_eea1f4ab_4_k_cu_f4bfaf0b_32584cute1_E:
	.zero		1
	.type		_ZN39_INTERNAL_eea1f4ab_4_k_cu_f4bfaf0b_32584cuda3std3__45__cpo6cbeginE,@object
	.size		_ZN39_INTERNAL_eea1f4ab_4_k_cu_f4bfaf0b_32584cuda3std3__45__cpo6cbeginE,(_ZN39_INTERNAL_eea1f4ab_4_k_cu_f4bfaf0b_32584cuda3std3__48in_placeE - _ZN39_INTERNAL_eea1f4ab_4_k_cu_f4bfaf0b_32584cuda3std3__45__cpo6cbeginE)
_ZN39_INTERNAL_eea1f4ab_4_k_cu_f4bfaf0b_32584cuda3std3__45__cpo6cbeginE:
	.zero		1
	.type		_ZN39_INTERNAL_eea1f4ab_4_k_cu_f4bfaf0b_32584cuda3std3__48in_placeE,@object
	.size		_ZN39_INTERNAL_eea1f4ab_4_k_cu_f4bfaf0b_32584cuda3std3__48in_placeE,(_ZN39_INTERNAL_eea1f4ab_4_k_cu_f4bfaf0b_32584cuda3std6ranges3__45__cpo9iter_moveE - _ZN39_INTERNAL_eea1f4ab_4_k_cu_f4bfaf0b_32584cuda3std3__48in_placeE)
_ZN39_INTERNAL_eea1f4ab_4_k_cu_f4bfaf0b_32584cuda3std3__48in_placeE:
	.zero		1
	.type		_ZN39_INTERNAL_eea1f4ab_4_k_cu_f4bfaf0b_32584cuda3std6ranges3__45__cpo9iter_moveE,@object
	.size		_ZN39_INTERNAL_eea1f4ab_4_k_cu_f4bfaf0b_32584cuda3std6ranges3__45__cpo9iter_moveE,(_ZN39_INTERNAL_eea1f4ab_4_k_cu_f4bfaf0b_32584cuda3std3__45__cpo5beginE - _ZN39_INTERNAL_eea1f4ab_4_k_cu_f4bfaf0b_32584cuda3std6ranges3__45__cpo9iter_moveE)
_ZN39_INTERNAL_eea1f4ab_4_k_cu_f4bfaf0b_32584cuda3std6ranges3__45__cpo9iter_moveE:
	.zero		1
	.type		_ZN39_INTERNAL_eea1f4ab_4_k_cu_f4bfaf0b_32584cuda3std3__45__cpo5beginE,@object
	.size		_ZN39_INTERNAL_eea1f4ab_4_k_cu_f4bfaf0b_32584cuda3std3__45__cpo5beginE,(_ZN39_INTERNAL_eea1f4ab_4_k_cu_f4bfaf0b_32584cuda3std3__441_GLOBAL__N__eea1f4ab_4_k_cu_f4bfaf0b_32586ignoreE - _ZN39_INTERNAL_eea1f4ab_4_k_cu_f4bfaf0b_32584cuda3std3__45__cpo5beginE)
_ZN39_INTERNAL_eea1f4ab_4_k_cu_f4bfaf0b_32584cuda3std3__45__cpo5beginE:
	.zero		1
	.type		_ZN39_INTERNAL_eea1f4ab_4_k_cu_f4bfaf0b_32584cuda3std3__441_GLOBAL__N__eea1f4ab_4_k_cu_f4bfaf0b_32586ignoreE,@object
	.size		_ZN39_INTERNAL_eea1f4ab_4_k_cu_f4bfaf0b_32584cuda3std3__441_GLOBAL__N__eea1f4ab_4_k_cu_f4bfaf0b_32586ignoreE,(_ZN39_INTERNAL_eea1f4ab_4_k_cu_f4bfaf0b_32584cute7productE - _ZN39_INTERNAL_eea1f4ab_4_k_cu_f4bfaf0b_32584cuda3std3__441_GLOBAL__N__eea1f4ab_4_k_cu_f4bfaf0b_32586ignoreE)
_ZN39_INTERNAL_eea1f4ab_4_k_cu_f4bfaf0b_32584cuda3std3__441_GLOBAL__N__eea1f4ab_4_k_cu_f4bfaf0b_32586ignoreE:
	.zero		1
	.type		_ZN39_INTERNAL_eea1f4ab_4_k_cu_f4bfaf0b_32584cute7productE,@object
	.size		_ZN39_INTERNAL_eea1f4ab_4_k_cu_f4bfaf0b_32584cute7productE,(_ZN39_INTERNAL_eea1f4ab_4_k_cu_f4bfaf0b_32584cuda3std3__45__cpo3endE - _ZN39_INTERNAL_eea1f4ab_4_k_cu_f4bfaf0b_32584cute7productE)
_ZN39_INTERNAL_eea1f4ab_4_k_cu_f4bfaf0b_32584cute7productE:
	.zero		1
	.type		_ZN39_INTERNAL_eea1f4ab_4_k_cu_f4bfaf0b_32584cuda3std3__45__cpo3endE,@object
	.size		_ZN39_INTERNAL_eea1f4ab_4_k_cu_f4bfaf0b_32584cuda3std3__45__cpo3endE,(_ZN39_INTERNAL_eea1f4ab_4_k_cu_f4bfaf0b_32584cuda3std3__419piecewise_constructE - _ZN39_INTERNAL_eea1f4ab_4_k_cu_f4bfaf0b_32584cuda3std3__45__cpo3endE)
_ZN39_INTERNAL_eea1f4ab_4_k_cu_f4bfaf0b_32584cuda3std3__45__cpo3endE:
	.zero		1
	.type		_ZN39_INTERNAL_eea1f4ab_4_k_cu_f4bfaf0b_32584cuda3std3__419piecewise_constructE,@object
	.size		_ZN39_INTERNAL_eea1f4ab_4_k_cu_f4bfaf0b_32584cuda3std3__419piecewise_constructE,(_ZN39_INTERNAL_eea1f4ab_4_k_cu_f4bfaf0b_32584cuda3std3__45__cpo4cendE - _ZN39_INTERNAL_eea1f4ab_4_k_cu_f4bfaf0b_32584cuda3std3__419piecewise_constructE)
_ZN39_INTERNAL_eea1f4ab_4_k_cu_f4bfaf0b_32584cuda3std3__419piecewise_constructE:
	.zero		1
	.type		_ZN39_INTERNAL_eea1f4ab_4_k_cu_f4bfaf0b_32584cuda3std3__45__cpo4cendE,@object
	.size		_ZN39_INTERNAL_eea1f4ab_4_k_cu_f4bfaf0b_32584cuda3std3__45__cpo4cendE,(_ZN39_INTERNAL_eea1f4ab_4_k_cu_f4bfaf0b_32584cuda3std6ranges3__45__cpo4swapE - _ZN39_INTERNAL_eea1f4ab_4_k_cu_f4bfaf0b_32584cuda3std3__45__cpo4cendE)
_ZN39_INTERNAL_eea1f4ab_4_k_cu_f4bfaf0b_32584cuda3std3__45__cpo4cendE:
	.zero		1
	.type		_ZN39_INTERNAL_eea1f4ab_4_k_cu_f4bfaf0b_32584cuda3std6ranges3__45__cpo4swapE,@object
	.size		_ZN39_INTERNAL_eea1f4ab_4_k_cu_f4bfaf0b_32584cuda3std6ranges3__45__cpo4swapE,(.L_7 - _ZN39_INTERNAL_eea1f4ab_4_k_cu_f4bfaf0b_32584cuda3std6ranges3__45__cpo4swapE)
_ZN39_INTERNAL_eea1f4ab_4_k_cu_f4bfaf0b_32584cuda3std6ranges3__45__cpo4swapE:
	.zero		1
.L_7:


//--------------------- .nv.constant0._ZN7cutlass13device_kernelINS_4gemm6kernel13GemmUniversalIN4cute5tupleIJiiiiEEENS1_10collective13CollectiveMmaINS1_40MainloopSm90TmaGmmaWarpSpecializedSparseILi5ENS5_IJNS4_1CILi2EEENSA_ILi1EEESC_EEENS1_35KernelTmaWarpSpecializedCooperativeEEENS5_IJNSA_ILi128EEENSA_ILi256EEESG_EEEaNS5_IJNS4_6LayoutINS5_IJiNS5_IJSB_iEEEiEEENS5_IJlNS5_IJSC_SB_EEElEEEEENSJ_INS5_IJNS5_IJNSA_ILi64EEEiEEENS5_IJSG_iEEEiEEENS5_IJNS5_IJSG_NSA_ILi8192EEEEEENS5_IJSC_lEEElEEEEEEEEaNS5_IJlSC_lEEENS4_8TiledMMAINS4_8MMA_AtomIJNS4_4SM904GMMA6SPARSE28GMMA_64x256x64_S32S8S8_SS_TNILNS13_9SparseSelE0EEEEEENSJ_ISD_NS5_IJSC_NSA_ILi0EEES19_EEEEENS5_IJNS4_10UnderscoreES1C_S1C_EEEEENS4_13SM90_TMA_LOADENS4_14ComposedLayoutINS4_7SwizzleILi2ELi4ELi3EEENS4_25smem_sparse_ptr_flag_bitsILi2ELi8EEENSJ_INS5_IJNS5_IJSC_NSA_ILi8EEEEEENS5_IJSB_SP_EEEEEENS5_IJNS5_IJS19_SG_EEESM_EEEEEEEvNS4_8identityENS4_23SM90_TMA_LOAD_MULTICASTENS1G_INS1H_ILi3ELi4ELi3EEENS4_18smem_ptr_flag_bitsILi8EEENSJ_INS5_IJS1L_SG_EEENS5_IJSG_SC_EEEEEEEvS1T_EENS_8epilogue10collective6detail29Sm90TmaWarpSpecializedAdapterINS24_15DefaultEpilogueIiNS5_IJSC_llEEES28_NS23_6thread17LinearCombinationIiLi1EiiLNS29_9ScaleType4KindE0ELNS_15FloatRoundStyleE2EiEENS1_15EpilogueDefaultEEEEEvvEEEEvNT_6ParamsE --------------------------
	.section	.nv.constant0._ZN7cutlass13device_kernelINS_4gemm6kernel13GemmUniversalIN4cute5tupleIJiiiiEEENS1_10collective13CollectiveMmaINS1_40MainloopSm90TmaGmmaWarpSpecializedSparseILi5ENS5_IJNS4_1CILi2EEENSA_ILi1EEESC_EEENS1_35KernelTmaWarpSpecializedCooperativeEEENS5_IJNSA_ILi128EEENSA_ILi256EEESG_EEEaNS5_IJNS4_6LayoutINS5_IJiNS5_IJSB_iEEEiEEENS5_IJlNS5_IJSC_SB_EEElEEEEENSJ_INS5_IJNS5_IJNSA_ILi64EEEiEEENS5_IJSG_iEEEiEEENS5_IJNS5_IJSG_NSA_ILi8192EEEEEENS5_IJSC_lEEElEEEEEEEEaNS5_IJlSC_lEEENS4_8TiledMMAINS4_8MMA_AtomIJNS4_4SM904GMMA6SPARSE28GMMA_64x256x64_S32S8S8_SS_TNILNS13_9SparseSelE0EEEEEENSJ_ISD_NS5_IJSC_NSA_ILi0EEES19_EEEEENS5_IJNS4_10UnderscoreES1C_S1C_EEEEENS4_13SM90_TMA_LOADENS4_14ComposedLayoutINS4_7SwizzleILi2ELi4ELi3EEENS4_25smem_sparse_ptr_flag_bitsILi2ELi8EEENSJ_INS5_IJNS5_IJSC_NSA_ILi8EEEEEENS5_IJSB_SP_EEEEEENS5_IJNS5_IJS19_SG_EEESM_EEEEEEEvNS4_8identityENS4_23SM90_TMA_LOAD_MULTICASTENS1G_INS1H_ILi3ELi4ELi3EEENS4_18smem_ptr_flag_bitsILi8EEENSJ_INS5_IJS1L_SG_EEENS5_IJSG_SC_EEEEEEEvS1T_EENS_8epilogue10collective6detail29Sm90TmaWarpSpecializedAdapterINS24_15DefaultEpilogueIiNS5_IJSC_llEEES28_NS23_6thread17LinearCombinationIiLi1EiiLNS29_9ScaleType4KindE0ELNS_15FloatRoundStyleE2EiEENS1_15EpilogueDefaultEEEEEvvEEEEvNT_6ParamsE,"a",@progbits
	.sectionflags	@""
	.align	4
.nv.constant0._ZN7cutlass13device_kernelINS_4gemm6kernel13GemmUniversalIN4cute5tupleIJiiiiEEENS1_10collective13CollectiveMmaINS1_40MainloopSm90TmaGmmaWarpSpecializedSparseILi5ENS5_IJNS4_1CILi2EEENSA_ILi1EEESC_EEENS1_35KernelTmaWarpSpecializedCooperativeEEENS5_IJNSA_ILi128EEENSA_ILi256EEESG_EEEaNS5_IJNS4_6LayoutINS5_IJiNS5_IJSB_iEEEiEEENS5_IJlNS5_IJSC_SB_EEElEEEEENSJ_INS5_IJNS5_IJNSA_ILi64EEEiEEENS5_IJSG_iEEEiEEENS5_IJNS5_IJSG_NSA_ILi8192EEEEEENS5_IJSC_lEEElEEEEEEEEaNS5_IJlSC_lEEENS4_8TiledMMAINS4_8MMA_AtomIJNS4_4SM904GMMA6SPARSE28GMMA_64x256x64_S32S8S8_SS_TNILNS13_9SparseSelE0EEEEEENSJ_ISD_NS5_IJSC_NSA_ILi0EEES19_EEEEENS5_IJNS4_10UnderscoreES1C_S1C_EEEEENS4_13SM90_TMA_LOADENS4_14ComposedLayoutINS4_7SwizzleILi2ELi4ELi3EEENS4_25smem_sparse_ptr_flag_bitsILi2ELi8EEENSJ_INS5_IJNS5_IJSC_NSA_ILi8EEEEEENS5_IJSB_SP_EEEEEENS5_IJNS5_IJS19_SG_EEESM_EEEEEEEvNS4_8identityENS4_23SM90_TMA_LOAD_MULTICASTENS1G_INS1H_ILi3ELi4ELi3EEENS4_18smem_ptr_flag_bitsILi8EEENSJ_INS5_IJS1L_SG_EEENS5_IJSG_SC_EEEEEEEvS1T_EENS_8epilogue10collective6detail29Sm90TmaWarpSpecializedAdapterINS24_15DefaultEpilogueIiNS5_IJSC_llEEES28_NS23_6thread17LinearCombinationIiLi1EiiLNS29_9ScaleType4KindE0ELNS_15FloatRoundStyleE2EiEENS1_15EpilogueDefaultEEEEEvvEEEEvNT_6ParamsE:
	.zero		1920


//--------------------- SYMBOLS --------------------------

	.type		.nv.reservedSmem.offset0,@object
	.size		.nv.reservedSmem.offset0,0x4
